//
// Generated by NVIDIA NVVM Compiler
//
// Compiler Build ID: CL-36424714
// Cuda compilation tools, release 13.0, V13.0.88
// Based on NVVM 20.0.0
//

.version 9.0
.target sm_100
.address_size 64

	// .globl	_Z7mulRowsPiS_S_iii

.visible .entry _Z7mulRowsPiS_S_iii(
	.param .u64 .ptr .align 1 _Z7mulRowsPiS_S_iii_param_0,
	.param .u64 .ptr .align 1 _Z7mulRowsPiS_S_iii_param_1,
	.param .u64 .ptr .align 1 _Z7mulRowsPiS_S_iii_param_2,
	.param .u32 _Z7mulRowsPiS_S_iii_param_3,
	.param .u32 _Z7mulRowsPiS_S_iii_param_4,
	.param .u32 _Z7mulRowsPiS_S_iii_param_5
)
{
	.reg .pred 	%p<21>;
	.reg .b32 	%r<154>;
	.reg .b64 	%rd<82>;

	ld.param.u64 	%rd12, [_Z7mulRowsPiS_S_iii_param_0];
	ld.param.u64 	%rd13, [_Z7mulRowsPiS_S_iii_param_1];
	ld.param.u64 	%rd14, [_Z7mulRowsPiS_S_iii_param_2];
	ld.param.u32 	%r65, [_Z7mulRowsPiS_S_iii_param_3];
	ld.param.u32 	%r63, [_Z7mulRowsPiS_S_iii_param_4];
	ld.param.u32 	%r64, [_Z7mulRowsPiS_S_iii_param_5];
	cvta.to.global.u64 	%rd1, %rd13;
	cvta.to.global.u64 	%rd2, %rd12;
	cvta.to.global.u64 	%rd3, %rd14;
	mov.u32 	%r1, %ctaid.x;
	setp.ge.s32 	%p1, %r1, %r65;
	setp.lt.s32 	%p2, %r64, 1;
	or.pred  	%p3, %p1, %p2;
	@%p3 bra 	$L__BB0_26;
	mul.lo.s32 	%r2, %r64, %r1;
	setp.lt.s32 	%p4, %r63, 1;
	mul.lo.s32 	%r3, %r63, %r1;
	@%p4 bra 	$L__BB0_15;
	and.b32  	%r4, %r63, 7;
	and.b32  	%r5, %r63, 3;
	and.b32  	%r6, %r63, 2147483640;
	and.b32  	%r7, %r63, 1;
	neg.s32 	%r8, %r6;
	shl.b32 	%r9, %r64, 3;
	shl.b32 	%r10, %r64, 1;
	mul.lo.s32 	%r11, %r64, 3;
	shl.b32 	%r12, %r64, 2;
	mul.lo.s32 	%r13, %r64, 5;
	mul.lo.s32 	%r14, %r64, 6;
	mul.lo.s32 	%r15, %r64, 7;
	cvt.u64.u32 	%rd4, %r3;
	mul.wide.u32 	%rd33, %r3, 4;
	add.s64 	%rd34, %rd33, %rd2;
	add.s64 	%rd5, %rd34, 16;
	mov.b32 	%r134, 0;
$L__BB0_3:
	setp.lt.u32 	%p13, %r63, 8;
	add.s32 	%r79, %r134, %r2;
	mul.wide.u32 	%rd35, %r79, 4;
	add.s64 	%rd6, %rd3, %rd35;
	mov.b32 	%r144, 0;
	st.global.u32 	[%rd6], %r144;
	mov.u32 	%r147, %r144;
	@%p13 bra 	$L__BB0_6;
	add.s32 	%r141, %r64, %r134;
	add.s32 	%r140, %r10, %r134;
	add.s32 	%r139, %r11, %r134;
	add.s32 	%r138, %r12, %r134;
	add.s32 	%r137, %r13, %r134;
	add.s32 	%r136, %r14, %r134;
	add.s32 	%r135, %r15, %r134;
	mul.wide.u32 	%rd36, %r134, 4;
	add.s64 	%rd81, %rd1, %rd36;
	mov.b32 	%r144, 0;
	mov.u64 	%rd80, %rd5;
	mov.u32 	%r142, %r8;
$L__BB0_5:
	.pragma "nounroll";
	ld.global.u32 	%r81, [%rd80+-16];
	ld.global.u32 	%r82, [%rd81];
	mad.lo.s32 	%r83, %r82, %r81, %r144;
	st.global.u32 	[%rd6], %r83;
	ld.global.u32 	%r84, [%rd80+-12];
	mul.wide.u32 	%rd37, %r141, 4;
	add.s64 	%rd38, %rd1, %rd37;
	ld.global.u32 	%r85, [%rd38];
	mad.lo.s32 	%r86, %r85, %r84, %r83;
	st.global.u32 	[%rd6], %r86;
	ld.global.u32 	%r87, [%rd80+-8];
	mul.wide.u32 	%rd39, %r140, 4;
	add.s64 	%rd40, %rd1, %rd39;
	ld.global.u32 	%r88, [%rd40];
	mad.lo.s32 	%r89, %r88, %r87, %r86;
	st.global.u32 	[%rd6], %r89;
	ld.global.u32 	%r90, [%rd80+-4];
	mul.wide.u32 	%rd41, %r139, 4;
	add.s64 	%rd42, %rd1, %rd41;
	ld.global.u32 	%r91, [%rd42];
	mad.lo.s32 	%r92, %r91, %r90, %r89;
	st.global.u32 	[%rd6], %r92;
	ld.global.u32 	%r93, [%rd80];
	mul.wide.u32 	%rd43, %r138, 4;
	add.s64 	%rd44, %rd1, %rd43;
	ld.global.u32 	%r94, [%rd44];
	mad.lo.s32 	%r95, %r94, %r93, %r92;
	st.global.u32 	[%rd6], %r95;
	ld.global.u32 	%r96, [%rd80+4];
	mul.wide.u32 	%rd45, %r137, 4;
	add.s64 	%rd46, %rd1, %rd45;
	ld.global.u32 	%r97, [%rd46];
	mad.lo.s32 	%r98, %r97, %r96, %r95;
	st.global.u32 	[%rd6], %r98;
	ld.global.u32 	%r99, [%rd80+8];
	mul.wide.u32 	%rd47, %r136, 4;
	add.s64 	%rd48, %rd1, %rd47;
	ld.global.u32 	%r100, [%rd48];
	mad.lo.s32 	%r101, %r100, %r99, %r98;
	st.global.u32 	[%rd6], %r101;
	ld.global.u32 	%r102, [%rd80+12];
	mul.wide.u32 	%rd49, %r135, 4;
	add.s64 	%rd50, %rd1, %rd49;
	ld.global.u32 	%r103, [%rd50];
	mad.lo.s32 	%r144, %r103, %r102, %r101;
	st.global.u32 	[%rd6], %r144;
	add.s32 	%r142, %r142, 8;
	add.s32 	%r141, %r141, %r9;
	add.s32 	%r140, %r140, %r9;
	add.s32 	%r139, %r139, %r9;
	add.s32 	%r138, %r138, %r9;
	add.s32 	%r137, %r137, %r9;
	add.s32 	%r136, %r136, %r9;
	add.s32 	%r135, %r135, %r9;
	mul.wide.u32 	%rd51, %r9, 4;
	add.s64 	%rd81, %rd81, %rd51;
	add.s64 	%rd80, %rd80, 32;
	setp.ne.s32 	%p14, %r142, 0;
	mov.u32 	%r147, %r6;
	@%p14 bra 	$L__BB0_5;
$L__BB0_6:
	setp.eq.s32 	%p15, %r4, 0;
	@%p15 bra 	$L__BB0_14;
	add.s32 	%r104, %r4, -1;
	setp.lt.u32 	%p16, %r104, 3;
	@%p16 bra 	$L__BB0_9;
	add.s32 	%r105, %r147, %r3;
	mul.wide.u32 	%rd52, %r105, 4;
	add.s64 	%rd53, %rd2, %rd52;
	ld.global.u32 	%r106, [%rd53];
	mad.lo.s32 	%r107, %r147, %r64, %r134;
	mul.wide.u32 	%rd54, %r107, 4;
	add.s64 	%rd55, %rd1, %rd54;
	ld.global.u32 	%r108, [%rd55];
	mad.lo.s32 	%r109, %r108, %r106, %r144;
	st.global.u32 	[%rd6], %r109;
	cvt.u64.u32 	%rd56, %r147;
	add.s64 	%rd57, %rd56, %rd4;
	shl.b64 	%rd58, %rd57, 2;
	add.s64 	%rd59, %rd2, %rd58;
	ld.global.u32 	%r110, [%rd59+4];
	add.s32 	%r111, %r107, %r64;
	mul.wide.u32 	%rd60, %r111, 4;
	add.s64 	%rd61, %rd1, %rd60;
	ld.global.u32 	%r112, [%rd61];
	mad.lo.s32 	%r113, %r112, %r110, %r109;
	st.global.u32 	[%rd6], %r113;
	ld.global.u32 	%r114, [%rd59+8];
	add.s32 	%r115, %r111, %r64;
	mul.wide.u32 	%rd62, %r115, 4;
	add.s64 	%rd63, %rd1, %rd62;
	ld.global.u32 	%r116, [%rd63];
	mad.lo.s32 	%r117, %r116, %r114, %r113;
	st.global.u32 	[%rd6], %r117;
	ld.global.u32 	%r118, [%rd59+12];
	add.s32 	%r119, %r115, %r64;
	mul.wide.u32 	%rd64, %r119, 4;
	add.s64 	%rd65, %rd1, %rd64;
	ld.global.u32 	%r120, [%rd65];
	mad.lo.s32 	%r144, %r120, %r118, %r117;
	st.global.u32 	[%rd6], %r144;
	add.s32 	%r147, %r147, 4;
$L__BB0_9:
	setp.eq.s32 	%p17, %r5, 0;
	@%p17 bra 	$L__BB0_14;
	setp.eq.s32 	%p18, %r5, 1;
	@%p18 bra 	$L__BB0_12;
	add.s32 	%r121, %r147, %r3;
	mul.wide.u32 	%rd66, %r121, 4;
	add.s64 	%rd67, %rd2, %rd66;
	ld.global.u32 	%r122, [%rd67];
	mad.lo.s32 	%r123, %r147, %r64, %r134;
	mul.wide.u32 	%rd68, %r123, 4;
	add.s64 	%rd69, %rd1, %rd68;
	ld.global.u32 	%r124, [%rd69];
	mad.lo.s32 	%r125, %r124, %r122, %r144;
	st.global.u32 	[%rd6], %r125;
	cvt.u64.u32 	%rd70, %r147;
	add.s64 	%rd71, %rd70, %rd4;
	shl.b64 	%rd72, %rd71, 2;
	add.s64 	%rd73, %rd2, %rd72;
	ld.global.u32 	%r126, [%rd73+4];
	add.s32 	%r127, %r123, %r64;
	mul.wide.u32 	%rd74, %r127, 4;
	add.s64 	%rd75, %rd1, %rd74;
	ld.global.u32 	%r128, [%rd75];
	mad.lo.s32 	%r144, %r128, %r126, %r125;
	st.global.u32 	[%rd6], %r144;
	add.s32 	%r147, %r147, 2;
$L__BB0_12:
	setp.eq.s32 	%p19, %r7, 0;
	@%p19 bra 	$L__BB0_14;
	add.s32 	%r129, %r147, %r3;
	mul.wide.u32 	%rd76, %r129, 4;
	add.s64 	%rd77, %rd2, %rd76;
	ld.global.u32 	%r130, [%rd77];
	mad.lo.s32 	%r131, %r147, %r64, %r134;
	mul.wide.u32 	%rd78, %r131, 4;
	add.s64 	%rd79, %rd1, %rd78;
	ld.global.u32 	%r132, [%rd79];
	mad.lo.s32 	%r133, %r132, %r130, %r144;
	st.global.u32 	[%rd6], %r133;
$L__BB0_14:
	add.s32 	%r134, %r134, 1;
	setp.eq.s32 	%p20, %r134, %r64;
	@%p20 bra 	$L__BB0_26;
	bra.uni 	$L__BB0_3;
$L__BB0_15:
	and.b32  	%r53, %r64, 7;
	setp.lt.u32 	%p5, %r64, 8;
	mov.b32 	%r152, 0;
	@%p5 bra 	$L__BB0_18;
	and.b32  	%r152, %r64, 2147483640;
	mov.b32 	%r150, 0;
$L__BB0_17:
	.pragma "nounroll";
	add.s32 	%r68, %r150, %r2;
	mul.wide.u32 	%rd15, %r68, 4;
	add.s64 	%rd16, %rd3, %rd15;
	mov.b32 	%r69, 0;
	st.global.u32 	[%rd16], %r69;
	st.global.u32 	[%rd16+4], %r69;
	st.global.u32 	[%rd16+8], %r69;
	st.global.u32 	[%rd16+12], %r69;
	st.global.u32 	[%rd16+16], %r69;
	st.global.u32 	[%rd16+20], %r69;
	st.global.u32 	[%rd16+24], %r69;
	st.global.u32 	[%rd16+28], %r69;
	add.s32 	%r150, %r150, 8;
	setp.ne.s32 	%p6, %r150, %r152;
	@%p6 bra 	$L__BB0_17;
$L__BB0_18:
	setp.eq.s32 	%p7, %r53, 0;
	@%p7 bra 	$L__BB0_26;
	and.b32  	%r58, %r64, 3;
	setp.lt.u32 	%p8, %r53, 4;
	@%p8 bra 	$L__BB0_21;
	add.s32 	%r70, %r152, %r2;
	mul.wide.u32 	%rd17, %r70, 4;
	add.s64 	%rd18, %rd3, %rd17;
	mov.b32 	%r71, 0;
	st.global.u32 	[%rd18], %r71;
	cvt.u64.u32 	%rd19, %r2;
	cvt.u64.u32 	%rd20, %r152;
	add.s64 	%rd21, %rd20, %rd19;
	shl.b64 	%rd22, %rd21, 2;
	add.s64 	%rd23, %rd3, %rd22;
	st.global.u32 	[%rd23+4], %r71;
	st.global.u32 	[%rd23+8], %r71;
	st.global.u32 	[%rd23+12], %r71;
	add.s32 	%r152, %r152, 4;
$L__BB0_21:
	setp.eq.s32 	%p9, %r58, 0;
	@%p9 bra 	$L__BB0_26;
	setp.eq.s32 	%p10, %r58, 1;
	@%p10 bra 	$L__BB0_24;
	add.s32 	%r72, %r152, %r2;
	mul.wide.u32 	%rd24, %r72, 4;
	add.s64 	%rd25, %rd3, %rd24;
	mov.b32 	%r73, 0;
	st.global.u32 	[%rd25], %r73;
	cvt.u64.u32 	%rd26, %r2;
	cvt.u64.u32 	%rd27, %r152;
	add.s64 	%rd28, %rd27, %rd26;
	shl.b64 	%rd29, %rd28, 2;
	add.s64 	%rd30, %rd3, %rd29;
	st.global.u32 	[%rd30+4], %r73;
	add.s32 	%r152, %r152, 2;
$L__BB0_24:
	and.b32  	%r74, %r64, 1;
	setp.eq.b32 	%p11, %r74, 1;
	not.pred 	%p12, %p11;
	@%p12 bra 	$L__BB0_26;
	add.s32 	%r75, %r152, %r2;
	mul.wide.u32 	%rd31, %r75, 4;
	add.s64 	%rd32, %rd3, %rd31;
	mov.b32 	%r76, 0;
	st.global.u32 	[%rd32], %r76;
$L__BB0_26:
	ret;

}
	// .globl	_Z10mulColumnsPiS_S_iii
.visible .entry _Z10mulColumnsPiS_S_iii(
	.param .u64 .ptr .align 1 _Z10mulColumnsPiS_S_iii_param_0,
	.param .u64 .ptr .align 1 _Z10mulColumnsPiS_S_iii_param_1,
	.param .u64 .ptr .align 1 _Z10mulColumnsPiS_S_iii_param_2,
	.param .u32 _Z10mulColumnsPiS_S_iii_param_3,
	.param .u32 _Z10mulColumnsPiS_S_iii_param_4,
	.param .u32 _Z10mulColumnsPiS_S_iii_param_5
)
{
	.reg .pred 	%p<21>;
	.reg .b32 	%r<118>;
	.reg .b64 	%rd<75>;

	ld.param.u64 	%rd8, [_Z10mulColumnsPiS_S_iii_param_0];
	ld.param.u64 	%rd9, [_Z10mulColumnsPiS_S_iii_param_1];
	ld.param.u64 	%rd10, [_Z10mulColumnsPiS_S_iii_param_2];
	ld.param.u32 	%r37, [_Z10mulColumnsPiS_S_iii_param_3];
	ld.param.u32 	%r38, [_Z10mulColumnsPiS_S_iii_param_4];
	ld.param.u32 	%r39, [_Z10mulColumnsPiS_S_iii_param_5];
	cvta.to.global.u64 	%rd1, %rd9;
	cvta.to.global.u64 	%rd2, %rd8;
	cvta.to.global.u64 	%rd3, %rd10;
	mov.u32 	%r1, %ctaid.x;
	setp.ge.s32 	%p1, %r1, %r39;
	setp.lt.s32 	%p2, %r37, 1;
	or.pred  	%p3, %p1, %p2;
	@%p3 bra 	$L__BB1_26;
	setp.lt.s32 	%p4, %r38, 1;
	@%p4 bra 	$L__BB1_15;
	and.b32  	%r2, %r38, 7;
	and.b32  	%r3, %r38, 3;
	and.b32  	%r4, %r38, 2147483640;
	and.b32  	%r5, %r38, 1;
	neg.s32 	%r6, %r4;
	shl.b32 	%r7, %r39, 3;
	mov.b32 	%r104, 0;
	mul.wide.s32 	%rd68, %r39, 4;
$L__BB1_3:
	setp.lt.u32 	%p13, %r38, 8;
	mad.lo.s32 	%r53, %r104, %r39, %r1;
	mul.wide.s32 	%rd33, %r53, 4;
	add.s64 	%rd4, %rd3, %rd33;
	mov.b32 	%r108, 0;
	st.global.u32 	[%rd4], %r108;
	mul.lo.s32 	%r9, %r104, %r38;
	mov.u32 	%r111, %r108;
	@%p13 bra 	$L__BB1_6;
	mul.wide.u32 	%rd34, %r9, 4;
	add.s64 	%rd35, %rd2, %rd34;
	add.s64 	%rd74, %rd35, 16;
	mov.b32 	%r108, 0;
	mov.u32 	%r105, %r1;
	mov.u32 	%r106, %r6;
$L__BB1_5:
	.pragma "nounroll";
	ld.global.u32 	%r55, [%rd74+-16];
	mul.wide.s32 	%rd36, %r105, 4;
	add.s64 	%rd37, %rd1, %rd36;
	ld.global.u32 	%r56, [%rd37];
	mad.lo.s32 	%r57, %r56, %r55, %r108;
	st.global.u32 	[%rd4], %r57;
	ld.global.u32 	%r58, [%rd74+-12];
	mul.wide.s32 	%rd38, %r39, 4;
	add.s64 	%rd39, %rd37, %rd38;
	ld.global.u32 	%r59, [%rd39];
	mad.lo.s32 	%r60, %r59, %r58, %r57;
	st.global.u32 	[%rd4], %r60;
	ld.global.u32 	%r61, [%rd74+-8];
	add.s64 	%rd40, %rd39, %rd38;
	ld.global.u32 	%r62, [%rd40];
	mad.lo.s32 	%r63, %r62, %r61, %r60;
	st.global.u32 	[%rd4], %r63;
	ld.global.u32 	%r64, [%rd74+-4];
	add.s64 	%rd41, %rd40, %rd38;
	ld.global.u32 	%r65, [%rd41];
	mad.lo.s32 	%r66, %r65, %r64, %r63;
	st.global.u32 	[%rd4], %r66;
	ld.global.u32 	%r67, [%rd74];
	add.s64 	%rd42, %rd41, %rd38;
	ld.global.u32 	%r68, [%rd42];
	mad.lo.s32 	%r69, %r68, %r67, %r66;
	st.global.u32 	[%rd4], %r69;
	ld.global.u32 	%r70, [%rd74+4];
	add.s64 	%rd43, %rd42, %rd38;
	ld.global.u32 	%r71, [%rd43];
	mad.lo.s32 	%r72, %r71, %r70, %r69;
	st.global.u32 	[%rd4], %r72;
	ld.global.u32 	%r73, [%rd74+8];
	add.s64 	%rd44, %rd43, %rd38;
	ld.global.u32 	%r74, [%rd44];
	mad.lo.s32 	%r75, %r74, %r73, %r72;
	st.global.u32 	[%rd4], %r75;
	ld.global.u32 	%r76, [%rd74+12];
	add.s64 	%rd45, %rd44, %rd38;
	ld.global.u32 	%r77, [%rd45];
	mad.lo.s32 	%r108, %r77, %r76, %r75;
	st.global.u32 	[%rd4], %r108;
	add.s32 	%r106, %r106, 8;
	add.s32 	%r105, %r105, %r7;
	add.s64 	%rd74, %rd74, 32;
	setp.ne.s32 	%p14, %r106, 0;
	mov.u32 	%r111, %r4;
	@%p14 bra 	$L__BB1_5;
$L__BB1_6:
	setp.eq.s32 	%p15, %r2, 0;
	@%p15 bra 	$L__BB1_14;
	add.s32 	%r78, %r2, -1;
	setp.lt.u32 	%p16, %r78, 3;
	@%p16 bra 	$L__BB1_9;
	add.s32 	%r79, %r111, %r9;
	mul.wide.u32 	%rd46, %r79, 4;
	add.s64 	%rd47, %rd2, %rd46;
	ld.global.u32 	%r80, [%rd47];
	mad.lo.s32 	%r81, %r111, %r39, %r1;
	mul.wide.s32 	%rd48, %r81, 4;
	add.s64 	%rd49, %rd1, %rd48;
	ld.global.u32 	%r82, [%rd49];
	mad.lo.s32 	%r83, %r82, %r80, %r108;
	st.global.u32 	[%rd4], %r83;
	cvt.u64.u32 	%rd50, %r9;
	cvt.u64.u32 	%rd51, %r111;
	add.s64 	%rd52, %rd51, %rd50;
	shl.b64 	%rd53, %rd52, 2;
	add.s64 	%rd54, %rd2, %rd53;
	ld.global.u32 	%r84, [%rd54+4];
	add.s64 	%rd56, %rd49, %rd68;
	ld.global.u32 	%r85, [%rd56];
	mad.lo.s32 	%r86, %r85, %r84, %r83;
	st.global.u32 	[%rd4], %r86;
	ld.global.u32 	%r87, [%rd54+8];
	add.s64 	%rd57, %rd56, %rd68;
	ld.global.u32 	%r88, [%rd57];
	mad.lo.s32 	%r89, %r88, %r87, %r86;
	st.global.u32 	[%rd4], %r89;
	ld.global.u32 	%r90, [%rd54+12];
	add.s64 	%rd58, %rd57, %rd68;
	ld.global.u32 	%r91, [%rd58];
	mad.lo.s32 	%r108, %r91, %r90, %r89;
	st.global.u32 	[%rd4], %r108;
	add.s32 	%r111, %r111, 4;
$L__BB1_9:
	setp.eq.s32 	%p17, %r3, 0;
	@%p17 bra 	$L__BB1_14;
	setp.eq.s32 	%p18, %r3, 1;
	@%p18 bra 	$L__BB1_12;
	add.s32 	%r92, %r111, %r9;
	mul.wide.u32 	%rd59, %r92, 4;
	add.s64 	%rd60, %rd2, %rd59;
	ld.global.u32 	%r93, [%rd60];
	mad.lo.s32 	%r94, %r111, %r39, %r1;
	mul.wide.s32 	%rd61, %r94, 4;
	add.s64 	%rd62, %rd1, %rd61;
	ld.global.u32 	%r95, [%rd62];
	mad.lo.s32 	%r96, %r95, %r93, %r108;
	st.global.u32 	[%rd4], %r96;
	cvt.u64.u32 	%rd63, %r9;
	cvt.u64.u32 	%rd64, %r111;
	add.s64 	%rd65, %rd64, %rd63;
	shl.b64 	%rd66, %rd65, 2;
	add.s64 	%rd67, %rd2, %rd66;
	ld.global.u32 	%r97, [%rd67+4];
	add.s64 	%rd69, %rd62, %rd68;
	ld.global.u32 	%r98, [%rd69];
	mad.lo.s32 	%r108, %r98, %r97, %r96;
	st.global.u32 	[%rd4], %r108;
	add.s32 	%r111, %r111, 2;
$L__BB1_12:
	setp.eq.s32 	%p19, %r5, 0;
	@%p19 bra 	$L__BB1_14;
	add.s32 	%r99, %r111, %r9;
	mul.wide.u32 	%rd70, %r99, 4;
	add.s64 	%rd71, %rd2, %rd70;
	ld.global.u32 	%r100, [%rd71];
	mad.lo.s32 	%r101, %r111, %r39, %r1;
	mul.wide.s32 	%rd72, %r101, 4;
	add.s64 	%rd73, %rd1, %rd72;
	ld.global.u32 	%r102, [%rd73];
	mad.lo.s32 	%r103, %r102, %r100, %r108;
	st.global.u32 	[%rd4], %r103;
$L__BB1_14:
	add.s32 	%r104, %r104, 1;
	setp.eq.s32 	%p20, %r104, %r37;
	@%p20 bra 	$L__BB1_26;
	bra.uni 	$L__BB1_3;
$L__BB1_15:
	and.b32  	%r27, %r37, 7;
	setp.lt.u32 	%p5, %r37, 8;
	mov.b32 	%r116, 0;
	@%p5 bra 	$L__BB1_18;
	and.b32  	%r116, %r37, 2147483640;
	mov.b32 	%r114, 0;
	mul.wide.s32 	%rd13, %r39, 4;
$L__BB1_17:
	.pragma "nounroll";
	mad.lo.s32 	%r42, %r114, %r39, %r1;
	mul.wide.s32 	%rd11, %r42, 4;
	add.s64 	%rd12, %rd3, %rd11;
	mov.b32 	%r43, 0;
	st.global.u32 	[%rd12], %r43;
	add.s64 	%rd14, %rd12, %rd13;
	st.global.u32 	[%rd14], %r43;
	add.s64 	%rd15, %rd14, %rd13;
	st.global.u32 	[%rd15], %r43;
	add.s64 	%rd16, %rd15, %rd13;
	st.global.u32 	[%rd16], %r43;
	add.s64 	%rd17, %rd16, %rd13;
	st.global.u32 	[%rd17], %r43;
	add.s64 	%rd18, %rd17, %rd13;
	st.global.u32 	[%rd18], %r43;
	add.s64 	%rd19, %rd18, %rd13;
	st.global.u32 	[%rd19], %r43;
	add.s64 	%rd20, %rd19, %rd13;
	st.global.u32 	[%rd20], %r43;
	add.s32 	%r114, %r114, 8;
	setp.ne.s32 	%p6, %r114, %r116;
	@%p6 bra 	$L__BB1_17;
$L__BB1_18:
	setp.eq.s32 	%p7, %r27, 0;
	@%p7 bra 	$L__BB1_26;
	and.b32  	%r32, %r37, 3;
	setp.lt.u32 	%p8, %r27, 4;
	@%p8 bra 	$L__BB1_21;
	mad.lo.s32 	%r44, %r116, %r39, %r1;
	mul.wide.s32 	%rd21, %r44, 4;
	add.s64 	%rd22, %rd3, %rd21;
	mov.b32 	%r45, 0;
	st.global.u32 	[%rd22], %r45;
	mul.wide.s32 	%rd23, %r39, 4;
	add.s64 	%rd24, %rd22, %rd23;
	st.global.u32 	[%rd24], %r45;
	add.s64 	%rd25, %rd24, %rd23;
	st.global.u32 	[%rd25], %r45;
	add.s64 	%rd26, %rd25, %rd23;
	st.global.u32 	[%rd26], %r45;
	add.s32 	%r116, %r116, 4;
$L__BB1_21:
	setp.eq.s32 	%p9, %r32, 0;
	@%p9 bra 	$L__BB1_26;
	setp.eq.s32 	%p10, %r32, 1;
	@%p10 bra 	$L__BB1_24;
	mad.lo.s32 	%r46, %r116, %r39, %r1;
	mul.wide.s32 	%rd27, %r46, 4;
	add.s64 	%rd28, %rd3, %rd27;
	mov.b32 	%r47, 0;
	st.global.u32 	[%rd28], %r47;
	mul.wide.s32 	%rd29, %r39, 4;
	add.s64 	%rd30, %rd28, %rd29;
	st.global.u32 	[%rd30], %r47;
	add.s32 	%r116, %r116, 2;
$L__BB1_24:
	and.b32  	%r48, %r37, 1;
	setp.eq.b32 	%p11, %r48, 1;
	not.pred 	%p12, %p11;
	@%p12 bra 	$L__BB1_26;
	mad.lo.s32 	%r49, %r116, %r39, %r1;
	mul.wide.s32 	%rd31, %r49, 4;
	add.s64 	%rd32, %rd3, %rd31;
	mov.b32 	%r50, 0;
	st.global.u32 	[%rd32], %r50;
$L__BB1_26:
	ret;

}
	// .globl	_Z11mulElementsPiS_S_iii
.visible .entry _Z11mulElementsPiS_S_iii(
	.param .u64 .ptr .align 1 _Z11mulElementsPiS_S_iii_param_0,
	.param .u64 .ptr .align 1 _Z11mulElementsPiS_S_iii_param_1,
	.param .u64 .ptr .align 1 _Z11mulElementsPiS_S_iii_param_2,
	.param .u32 _Z11mulElementsPiS_S_iii_param_3,
	.param .u32 _Z11mulElementsPiS_S_iii_param_4,
	.param .u32 _Z11mulElementsPiS_S_iii_param_5
)
{
	.reg .pred 	%p<13>;
	.reg .b32 	%r<90>;
	.reg .b64 	%rd<53>;

	ld.param.u64 	%rd8, [_Z11mulElementsPiS_S_iii_param_0];
	ld.param.u64 	%rd9, [_Z11mulElementsPiS_S_iii_param_1];
	ld.param.u64 	%rd7, [_Z11mulElementsPiS_S_iii_param_2];
	ld.param.u32 	%r27, [_Z11mulElementsPiS_S_iii_param_3];
	ld.param.u32 	%r25, [_Z11mulElementsPiS_S_iii_param_4];
	ld.param.u32 	%r26, [_Z11mulElementsPiS_S_iii_param_5];
	cvta.to.global.u64 	%rd1, %rd9;
	cvta.to.global.u64 	%rd2, %rd8;
	mov.u32 	%r1, %tid.x;
	mov.u32 	%r2, %tid.y;
	setp.ge.s32 	%p1, %r1, %r27;
	setp.ge.s32 	%p2, %r2, %r26;
	or.pred  	%p3, %p1, %p2;
	@%p3 bra 	$L__BB2_13;
	cvta.to.global.u64 	%rd10, %rd7;
	mad.lo.s32 	%r28, %r26, %r1, %r2;
	mul.wide.u32 	%rd11, %r28, 4;
	add.s64 	%rd3, %rd10, %rd11;
	mov.b32 	%r29, 0;
	st.global.u32 	[%rd3], %r29;
	setp.lt.s32 	%p4, %r25, 1;
	@%p4 bra 	$L__BB2_13;
	mul.lo.s32 	%r3, %r25, %r1;
	and.b32  	%r4, %r25, 7;
	setp.lt.u32 	%p5, %r25, 8;
	mov.b32 	%r84, 0;
	mov.u32 	%r87, %r84;
	@%p5 bra 	$L__BB2_5;
	and.b32  	%r87, %r25, 2147483640;
	neg.s32 	%r82, %r87;
	shl.b32 	%r7, %r26, 3;
	mul.wide.u32 	%rd12, %r3, 4;
	add.s64 	%rd13, %rd12, %rd2;
	add.s64 	%rd52, %rd13, 16;
	mov.b32 	%r84, 0;
	mul.wide.s32 	%rd16, %r26, 4;
	mov.u32 	%r81, %r2;
$L__BB2_4:
	.pragma "nounroll";
	ld.global.u32 	%r32, [%rd52+-16];
	mul.wide.s32 	%rd14, %r81, 4;
	add.s64 	%rd15, %rd1, %rd14;
	ld.global.u32 	%r33, [%rd15];
	mad.lo.s32 	%r34, %r33, %r32, %r84;
	st.global.u32 	[%rd3], %r34;
	ld.global.u32 	%r35, [%rd52+-12];
	add.s64 	%rd17, %rd15, %rd16;
	ld.global.u32 	%r36, [%rd17];
	mad.lo.s32 	%r37, %r36, %r35, %r34;
	st.global.u32 	[%rd3], %r37;
	ld.global.u32 	%r38, [%rd52+-8];
	add.s64 	%rd18, %rd17, %rd16;
	ld.global.u32 	%r39, [%rd18];
	mad.lo.s32 	%r40, %r39, %r38, %r37;
	st.global.u32 	[%rd3], %r40;
	ld.global.u32 	%r41, [%rd52+-4];
	add.s64 	%rd19, %rd18, %rd16;
	ld.global.u32 	%r42, [%rd19];
	mad.lo.s32 	%r43, %r42, %r41, %r40;
	st.global.u32 	[%rd3], %r43;
	ld.global.u32 	%r44, [%rd52];
	add.s64 	%rd20, %rd19, %rd16;
	ld.global.u32 	%r45, [%rd20];
	mad.lo.s32 	%r46, %r45, %r44, %r43;
	st.global.u32 	[%rd3], %r46;
	ld.global.u32 	%r47, [%rd52+4];
	add.s64 	%rd21, %rd20, %rd16;
	ld.global.u32 	%r48, [%rd21];
	mad.lo.s32 	%r49, %r48, %r47, %r46;
	st.global.u32 	[%rd3], %r49;
	ld.global.u32 	%r50, [%rd52+8];
	add.s64 	%rd22, %rd21, %rd16;
	ld.global.u32 	%r51, [%rd22];
	mad.lo.s32 	%r52, %r51, %r50, %r49;
	st.global.u32 	[%rd3], %r52;
	ld.global.u32 	%r53, [%rd52+12];
	add.s64 	%rd23, %rd22, %rd16;
	ld.global.u32 	%r54, [%rd23];
	mad.lo.s32 	%r84, %r54, %r53, %r52;
	st.global.u32 	[%rd3], %r84;
	add.s32 	%r82, %r82, 8;
	add.s32 	%r81, %r81, %r7;
	add.s64 	%rd52, %rd52, 32;
	setp.ne.s32 	%p6, %r82, 0;
	@%p6 bra 	$L__BB2_4;
$L__BB2_5:
	setp.eq.s32 	%p7, %r4, 0;
	@%p7 bra 	$L__BB2_13;
	and.b32  	%r16, %r25, 3;
	setp.lt.u32 	%p8, %r4, 4;
	@%p8 bra 	$L__BB2_8;
	add.s32 	%r55, %r87, %r3;
	mul.wide.u32 	%rd24, %r55, 4;
	add.s64 	%rd25, %rd2, %rd24;
	ld.global.u32 	%r56, [%rd25];
	mad.lo.s32 	%r57, %r87, %r26, %r2;
	mul.wide.s32 	%rd26, %r57, 4;
	add.s64 	%rd27, %rd1, %rd26;
	ld.global.u32 	%r58, [%rd27];
	mad.lo.s32 	%r59, %r58, %r56, %r84;
	st.global.u32 	[%rd3], %r59;
	cvt.u64.u32 	%rd28, %r3;
	cvt.u64.u32 	%rd29, %r87;
	add.s64 	%rd30, %rd29, %rd28;
	shl.b64 	%rd31, %rd30, 2;
	add.s64 	%rd32, %rd2, %rd31;
	ld.global.u32 	%r60, [%rd32+4];
	mul.wide.s32 	%rd33, %r26, 4;
	add.s64 	%rd34, %rd27, %rd33;
	ld.global.u32 	%r61, [%rd34];
	mad.lo.s32 	%r62, %r61, %r60, %r59;
	st.global.u32 	[%rd3], %r62;
	ld.global.u32 	%r63, [%rd32+8];
	add.s64 	%rd35, %rd34, %rd33;
	ld.global.u32 	%r64, [%rd35];
	mad.lo.s32 	%r65, %r64, %r63, %r62;
	st.global.u32 	[%rd3], %r65;
	ld.global.u32 	%r66, [%rd32+12];
	add.s64 	%rd36, %rd35, %rd33;
	ld.global.u32 	%r67, [%rd36];
	mad.lo.s32 	%r84, %r67, %r66, %r65;
	st.global.u32 	[%rd3], %r84;
	add.s32 	%r87, %r87, 4;
$L__BB2_8:
	setp.eq.s32 	%p9, %r16, 0;
	@%p9 bra 	$L__BB2_13;
	setp.eq.s32 	%p10, %r16, 1;
	@%p10 bra 	$L__BB2_11;
	add.s32 	%r68, %r87, %r3;
	mul.wide.u32 	%rd37, %r68, 4;
	add.s64 	%rd38, %rd2, %rd37;
	ld.global.u32 	%r69, [%rd38];
	mad.lo.s32 	%r70, %r87, %r26, %r2;
	mul.wide.s32 	%rd39, %r70, 4;
	add.s64 	%rd40, %rd1, %rd39;
	ld.global.u32 	%r71, [%rd40];
	mad.lo.s32 	%r72, %r71, %r69, %r84;
	st.global.u32 	[%rd3], %r72;
	cvt.u64.u32 	%rd41, %r3;
	cvt.u64.u32 	%rd42, %r87;
	add.s64 	%rd43, %rd42, %rd41;
	shl.b64 	%rd44, %rd43, 2;
	add.s64 	%rd45, %rd2, %rd44;
	ld.global.u32 	%r73, [%rd45+4];
	mul.wide.s32 	%rd46, %r26, 4;
	add.s64 	%rd47, %rd40, %rd46;
	ld.global.u32 	%r74, [%rd47];
	mad.lo.s32 	%r84, %r74, %r73, %r72;
	st.global.u32 	[%rd3], %r84;
	add.s32 	%r87, %r87, 2;
$L__BB2_11:
	and.b32  	%r75, %r25, 1;
	setp.eq.b32 	%p11, %r75, 1;
	not.pred 	%p12, %p11;
	@%p12 bra 	$L__BB2_13;
	add.s32 	%r76, %r87, %r3;
	mul.wide.u32 	%rd48, %r76, 4;
	add.s64 	%rd49, %rd2, %rd48;
	ld.global.u32 	%r77, [%rd49];
	mad.lo.s32 	%r78, %r87, %r26, %r2;
	mul.wide.s32 	%rd50, %r78, 4;
	add.s64 	%rd51, %rd1, %rd50;
	ld.global.u32 	%r79, [%rd51];
	mad.lo.s32 	%r80, %r79, %r77, %r84;
	st.global.u32 	[%rd3], %r80;
$L__BB2_13:
	ret;

}


// ===== COMPILED SASS (sm_100) =====

	.target	sm_100

	.elftype	@"ET_EXEC"


//--------------------- .note.nv.tkinfo           --------------------------
	.section	.note.nv.tkinfo,"",@"SHT_NOTE"
	.sectionflags	@"SHF_NOTE_NV_TKINFO"
	.tkinfo
        /*0018*/ 	.word	0x00000002
        /*0030*/ 	.string	""
        /*0030*/ 	.string	"ptxas"
        /*0030*/ 	.string	"Cuda compilation tools, release 13.0, V13.0.88"
        /*0030*/ 	.string	"Build cuda_13.0.r13.0/compiler.36424714_0"
        /*0030*/ 	.string	"-arch sm_100 -m 64 "



//--------------------- .note.nv.cuinfo           --------------------------
	.section	.note.nv.cuinfo,"",@"SHT_NOTE"
	.sectionflags	@"SHF_NOTE_NV_CUINFO"
        /*0018*/ 	.short	0x0002
        /*001a*/ 	.short	0x0064
        /*001c*/ 	.short	0x0082
	.zero		2


//--------------------- .nv.info                  --------------------------
	.section	.nv.info,"",@"SHT_CUDA_INFO"
	.align	4


	//----- nvinfo : EIATTR_REGCOUNT
	.align		4
        /*0000*/ 	.byte	0x04, 0x2f
        /*0002*/ 	.short	(.L_1 - .L_0)
	.align		4
.L_0:
        /*0004*/ 	.word	index@(_Z7mulRowsPiS_S_iii)
        /*0008*/ 	.word	0x00000020


	//----- nvinfo : EIATTR_FRAME_SIZE
	.align		4
.L_1:
        /*000c*/ 	.byte	0x04, 0x11
        /*000e*/ 	.short	(.L_3 - .L_2)
	.align		4
.L_2:
        /*0010*/ 	.word	index@(_Z7mulRowsPiS_S_iii)
        /*0014*/ 	.word	0x00000000


	//----- nvinfo : EIATTR_REGCOUNT
	.align		4
.L_3:
        /*0018*/ 	.byte	0x04, 0x2f
        /*001a*/ 	.short	(.L_5 - .L_4)
	.align		4
.L_4:
        /*001c*/ 	.word	index@(_Z10mulColumnsPiS_S_iii)
        /*0020*/ 	.word	0x0000001a


	//----- nvinfo : EIATTR_FRAME_SIZE
	.align		4
.L_5:
        /*0024*/ 	.byte	0x04, 0x11
        /*0026*/ 	.short	(.L_7 - .L_6)
	.align		4
.L_6:
        /*0028*/ 	.word	index@(_Z10mulColumnsPiS_S_iii)
        /*002c*/ 	.word	0x00000000


	//----- nvinfo : EIATTR_REGCOUNT
	.align		4
.L_7:
        /*0030*/ 	.byte	0x04, 0x2f
        /*0032*/ 	.short	(.L_9 - .L_8)
	.align		4
.L_8:
        /*0034*/ 	.word	index@(_Z11mulElementsPiS_S_iii)
        /*0038*/ 	.word	0x0000001c


	//----- nvinfo : EIATTR_FRAME_SIZE
	.align		4
.L_9:
        /*003c*/ 	.byte	0x04, 0x11
        /*003e*/ 	.short	(.L_11 - .L_10)
	.align		4
.L_10:
        /*0040*/ 	.word	index@(_Z11mulElementsPiS_S_iii)
        /*0044*/ 	.word	0x00000000


	//----- nvinfo : EIATTR_MIN_STACK_SIZE
	.align		4
.L_11:
        /*0048*/ 	.byte	0x04, 0x12
        /*004a*/ 	.short	(.L_13 - .L_12)
	.align		4
.L_12:
        /*004c*/ 	.word	index@(_Z11mulElementsPiS_S_iii)
        /*0050*/ 	.word	0x00000000


	//----- nvinfo : EIATTR_MIN_STACK_SIZE
	.align		4
.L_13:
        /*0054*/ 	.byte	0x04, 0x12
        /*0056*/ 	.short	(.L_15 - .L_14)
	.align		4
.L_14:
        /*0058*/ 	.word	index@(_Z10mulColumnsPiS_S_iii)
        /*005c*/ 	.word	0x00000000


	//----- nvinfo : EIATTR_MIN_STACK_SIZE
	.align		4
.L_15:
        /*0060*/ 	.byte	0x04, 0x12
        /*0062*/ 	.short	(.L_17 - .L_16)
	.align		4
.L_16:
        /*0064*/ 	.word	index@(_Z7mulRowsPiS_S_iii)
        /*0068*/ 	.word	0x00000000
.L_17:


//--------------------- .nv.compat                --------------------------
	.section	.nv.compat,"",@"SHT_CUDA_COMPAT_INFO"
	.align	4
        /*0000*/ 	.byte	0x02, 0x09, 0x00, 0x00, 0x02, 0x02, 0x01, 0x00, 0x02, 0x05, 0x05, 0x00, 0x03, 0x07, 0x01, 0x01
        /*0010*/ 	.byte	0x02, 0x03, 0x00, 0x00, 0x02, 0x06, 0x01, 0x00, 0x04, 0x0b, 0x08, 0x00, 0x09, 0x00, 0x00, 0x00
        /*0020*/ 	.byte	0x00, 0x00, 0x00, 0x00


//--------------------- .nv.info._Z11mulElementsPiS_S_iii --------------------------
	.section	.nv.info._Z11mulElementsPiS_S_iii,"",@"SHT_CUDA_INFO"
	.sectionflags	@""
	.align	4


	//----- nvinfo : EIATTR_CUDA_API_VERSION
	.align		4
        /*0000*/ 	.byte	0x04, 0x37
        /*0002*/ 	.short	(.L_19 - .L_18)
.L_18:
        /*0004*/ 	.word	0x00000082


	//----- nvinfo : EIATTR_KPARAM_INFO
	.align		4
.L_19:
        /*0008*/ 	.byte	0x04, 0x17
        /*000a*/ 	.short	(.L_21 - .L_20)
.L_20:
        /*000c*/ 	.word	0x00000000
        /*0010*/ 	.short	0x0005
        /*0012*/ 	.short	0x0020
        /*0014*/ 	.byte	0x00, 0xf0, 0x11, 0x00


	//----- nvinfo : EIATTR_KPARAM_INFO
	.align		4
.L_21:
        /*0018*/ 	.byte	0x04, 0x17
        /*001a*/ 	.short	(.L_23 - .L_22)
.L_22:
        /*001c*/ 	.word	0x00000000
        /*0020*/ 	.short	0x0004
        /*0022*/ 	.short	0x001c
        /*0024*/ 	.byte	0x00, 0xf0, 0x11, 0x00


	//----- nvinfo : EIATTR_KPARAM_INFO
	.align		4
.L_23:
        /*0028*/ 	.byte	0x04, 0x17
        /*002a*/ 	.short	(.L_25 - .L_24)
.L_24:
        /*002c*/ 	.word	0x00000000
        /*0030*/ 	.short	0x0003
        /*0032*/ 	.short	0x0018
        /*0034*/ 	.byte	0x00, 0xf0, 0x11, 0x00


	//----- nvinfo : EIATTR_KPARAM_INFO
	.align		4
.L_25:
        /*0038*/ 	.byte	0x04, 0x17
        /*003a*/ 	.short	(.L_27 - .L_26)
.L_26:
        /*003c*/ 	.word	0x00000000
        /*0040*/ 	.short	0x0002
        /*0042*/ 	.short	0x0010
        /*0044*/ 	.byte	0x00, 0xf5, 0x21, 0x00


	//----- nvinfo : EIATTR_KPARAM_INFO
	.align		4
.L_27:
        /*0048*/ 	.byte	0x04, 0x17
        /*004a*/ 	.short	(.L_29 - .L_28)
.L_28:
        /*004c*/ 	.word	0x00000000
        /*0050*/ 	.short	0x0001
        /*0052*/ 	.short	0x0008
        /*0054*/ 	.byte	0x00, 0xf5, 0x21, 0x00


	//----- nvinfo : EIATTR_KPARAM_INFO
	.align		4
.L_29:
        /*0058*/ 	.byte	0x04, 0x17
        /*005a*/ 	.short	(.L_31 - .L_30)
.L_30:
        /*005c*/ 	.word	0x00000000
        /*0060*/ 	.short	0x0000
        /*0062*/ 	.short	0x0000
        /*0064*/ 	.byte	0x00, 0xf5, 0x21, 0x00


	//----- nvinfo : EIATTR_SPARSE_MMA_MASK
	.align		4
.L_31:
        /*0068*/ 	.byte	0x03, 0x50
        /*006a*/ 	.short	0x0000


	//----- nvinfo : EIATTR_MAXREG_COUNT
	.align		4
        /*006c*/ 	.byte	0x03, 0x1b
        /*006e*/ 	.short	0x00ff


	//----- nvinfo : EIATTR_MERCURY_ISA_VERSION
	.align		4
        /*0070*/ 	.byte	0x03, 0x5f
        /*0072*/ 	.short	0x0101


	//----- nvinfo : EIATTR_VRC_CTA_INIT_COUNT
	.align		4
        /*0074*/ 	.byte	0x02, 0x4a
	.zero		1
	.zero		1


	//----- nvinfo : EIATTR_EXIT_INSTR_OFFSETS
	.align		4
        /*0078*/ 	.byte	0x04, 0x1c
        /*007a*/ 	.short	(.L_33 - .L_32)


	//   ....[0]....
.L_32:
        /*007c*/ 	.word	0x00000070


	//   ....[1]....
        /*0080*/ 	.word	0x000000f0


	//   ....[2]....
        /*0084*/ 	.word	0x000004e0


	//   ....[3]....
        /*0088*/ 	.word	0x00000720


	//   ....[4]....
        /*008c*/ 	.word	0x000008c0


	//   ....[5]....
        /*0090*/ 	.word	0x00000970


	//----- nvinfo : EIATTR_CBANK_PARAM_SIZE
	.align		4
.L_33:
        /*0094*/ 	.byte	0x03, 0x19
        /*0096*/ 	.short	0x0024


	//----- nvinfo : EIATTR_PARAM_CBANK
	.align		4
        /*0098*/ 	.byte	0x04, 0x0a
        /*009a*/ 	.short	(.L_35 - .L_34)
	.align		4
.L_34:
        /*009c*/ 	.word	index@(.nv.constant0._Z11mulElementsPiS_S_iii)
        /*00a0*/ 	.short	0x0380
        /*00a2*/ 	.short	0x0024


	//----- nvinfo : EIATTR_SW_WAR
	.align		4
.L_35:
        /*00a4*/ 	.byte	0x04, 0x36
        /*00a6*/ 	.short	(.L_37 - .L_36)
.L_36:
        /*00a8*/ 	.word	0x00000008
.L_37:


//--------------------- .nv.info._Z10mulColumnsPiS_S_iii --------------------------
	.section	.nv.info._Z10mulColumnsPiS_S_iii,"",@"SHT_CUDA_INFO"
	.sectionflags	@""
	.align	4


	//----- nvinfo : EIATTR_CUDA_API_VERSION
	.align		4
        /*0000*/ 	.byte	0x04, 0x37
        /*0002*/ 	.short	(.L_39 - .L_38)
.L_38:
        /*0004*/ 	.word	0x00000082


	//----- nvinfo : EIATTR_KPARAM_INFO
	.align		4
.L_39:
        /*0008*/ 	.byte	0x04, 0x17
        /*000a*/ 	.short	(.L_41 - .L_40)
.L_40:
        /*000c*/ 	.word	0x00000000
        /*0010*/ 	.short	0x0005
        /*0012*/ 	.short	0x0020
        /*0014*/ 	.byte	0x00, 0xf0, 0x11, 0x00


	//----- nvinfo : EIATTR_KPARAM_INFO
	.align		4
.L_41:
        /*0018*/ 	.byte	0x04, 0x17
        /*001a*/ 	.short	(.L_43 - .L_42)
.L_42:
        /*001c*/ 	.word	0x00000000
        /*0020*/ 	.short	0x0004
        /*0022*/ 	.short	0x001c
        /*0024*/ 	.byte	0x00, 0xf0, 0x11, 0x00


	//----- nvinfo : EIATTR_KPARAM_INFO
	.align		4
.L_43:
        /*0028*/ 	.byte	0x04, 0x17
        /*002a*/ 	.short	(.L_45 - .L_44)
.L_44:
        /*002c*/ 	.word	0x00000000
        /*0030*/ 	.short	0x0003
        /*0032*/ 	.short	0x0018
        /*0034*/ 	.byte	0x00, 0xf0, 0x11, 0x00


	//----- nvinfo : EIATTR_KPARAM_INFO
	.align		4
.L_45:
        /*0038*/ 	.byte	0x04, 0x17
        /*003a*/ 	.short	(.L_47 - .L_46)
.L_46:
        /*003c*/ 	.word	0x00000000
        /*0040*/ 	.short	0x0002
        /*0042*/ 	.short	0x0010
        /*0044*/ 	.byte	0x00, 0xf5, 0x21, 0x00


	//----- nvinfo : EIATTR_KPARAM_INFO
	.align		4
.L_47:
        /*0048*/ 	.byte	0x04, 0x17
        /*004a*/ 	.short	(.L_49 - .L_48)
.L_48:
        /*004c*/ 	.word	0x00000000
        /*0050*/ 	.short	0x0001
        /*0052*/ 	.short	0x0008
        /*0054*/ 	.byte	0x00, 0xf5, 0x21, 0x00


	//----- nvinfo : EIATTR_KPARAM_INFO
	.align		4
.L_49:
        /*0058*/ 	.byte	0x04, 0x17
        /*005a*/ 	.short	(.L_51 - .L_50)
.L_50:
        /*005c*/ 	.word	0x00000000
        /*0060*/ 	.short	0x0000
        /*0062*/ 	.short	0x0000
        /*0064*/ 	.byte	0x00, 0xf5, 0x21, 0x00


	//----- nvinfo : EIATTR_SPARSE_MMA_MASK
	.align		4
.L_51:
        /*0068*/ 	.byte	0x03, 0x50
        /*006a*/ 	.short	0x0000


	//----- nvinfo : EIATTR_MAXREG_COUNT
	.align		4
        /*006c*/ 	.byte	0x03, 0x1b
        /*006e*/ 	.short	0x00ff


	//----- nvinfo : EIATTR_MERCURY_ISA_VERSION
	.align		4
        /*0070*/ 	.byte	0x03, 0x5f
        /*0072*/ 	.short	0x0101


	//----- nvinfo : EIATTR_VRC_CTA_INIT_COUNT
	.align		4
        /*0074*/ 	.byte	0x02, 0x4a
	.zero		1
	.zero		1


	//----- nvinfo : EIATTR_EXIT_INSTR_OFFSETS
	.align		4
        /*0078*/ 	.byte	0x04, 0x1c
        /*007a*/ 	.short	(.L_53 - .L_52)


	//   ....[0]....
.L_52:
        /*007c*/ 	.word	0x00000060


	//   ....[1]....
        /*0080*/ 	.word	0x000009f0


	//   ....[2]....
        /*0084*/ 	.word	0x00000bd0


	//   ....[3]....
        /*0088*/ 	.word	0x00000cd0


	//   ....[4]....
        /*008c*/ 	.word	0x00000d90


	//   ....[5]....
        /*0090*/ 	.word	0x00000de0


	//----- nvinfo : EIATTR_CBANK_PARAM_SIZE
	.align		4
.L_53:
        /*0094*/ 	.byte	0x03, 0x19
        /*0096*/ 	.short	0x0024


	//----- nvinfo : EIATTR_PARAM_CBANK
	.align		4
        /*0098*/ 	.byte	0x04, 0x0a
        /*009a*/ 	.short	(.L_55 - .L_54)
	.align		4
.L_54:
        /*009c*/ 	.word	index@(.nv.constant0._Z10mulColumnsPiS_S_iii)
        /*00a0*/ 	.short	0x0380
        /*00a2*/ 	.short	0x0024


	//----- nvinfo : EIATTR_SW_WAR
	.align		4
.L_55:
        /*00a4*/ 	.byte	0x04, 0x36
        /*00a6*/ 	.short	(.L_57 - .L_56)
.L_56:
        /*00a8*/ 	.word	0x00000008
.L_57:


//--------------------- .nv.info._Z7mulRowsPiS_S_iii --------------------------
	.section	.nv.info._Z7mulRowsPiS_S_iii,"",@"SHT_CUDA_INFO"
	.sectionflags	@""
	.align	4


	//----- nvinfo : EIATTR_CUDA_API_VERSION
	.align		4
        /*0000*/ 	.byte	0x04, 0x37
        /*0002*/ 	.short	(.L_59 - .L_58)
.L_58:
        /*0004*/ 	.word	0x00000082


	//----- nvinfo : EIATTR_KPARAM_INFO
	.align		4
.L_59:
        /*0008*/ 	.byte	0x04, 0x17
        /*000a*/ 	.short	(.L_61 - .L_60)
.L_60:
        /*000c*/ 	.word	0x00000000
        /*0010*/ 	.short	0x0005
        /*0012*/ 	.short	0x0020
        /*0014*/ 	.byte	0x00, 0xf0, 0x11, 0x00


	//----- nvinfo : EIATTR_KPARAM_INFO
	.align		4
.L_61:
        /*0018*/ 	.byte	0x04, 0x17
        /*001a*/ 	.short	(.L_63 - .L_62)
.L_62:
        /*001c*/ 	.word	0x00000000
        /*0020*/ 	.short	0x0004
        /*0022*/ 	.short	0x001c
        /*0024*/ 	.byte	0x00, 0xf0, 0x11, 0x00


	//----- nvinfo : EIATTR_KPARAM_INFO
	.align		4
.L_63:
        /*0028*/ 	.byte	0x04, 0x17
        /*002a*/ 	.short	(.L_65 - .L_64)
.L_64:
        /*002c*/ 	.word	0x00000000
        /*0030*/ 	.short	0x0003
        /*0032*/ 	.short	0x0018
        /*0034*/ 	.byte	0x00, 0xf0, 0x11, 0x00


	//----- nvinfo : EIATTR_KPARAM_INFO
	.align		4
.L_65:
        /*0038*/ 	.byte	0x04, 0x17
        /*003a*/ 	.short	(.L_67 - .L_66)
.L_66:
        /*003c*/ 	.word	0x00000000
        /*0040*/ 	.short	0x0002
        /*0042*/ 	.short	0x0010
        /*0044*/ 	.byte	0x00, 0xf5, 0x21, 0x00


	//----- nvinfo : EIATTR_KPARAM_INFO
	.align		4
.L_67:
        /*0048*/ 	.byte	0x04, 0x17
        /*004a*/ 	.short	(.L_69 - .L_68)
.L_68:
        /*004c*/ 	.word	0x00000000
        /*0050*/ 	.short	0x0001
        /*0052*/ 	.short	0x0008
        /*0054*/ 	.byte	0x00, 0xf5, 0x21, 0x00


	//----- nvinfo : EIATTR_KPARAM_INFO
	.align		4
.L_69:
        /*0058*/ 	.byte	0x04, 0x17
        /*005a*/ 	.short	(.L_71 - .L_70)
.L_70:
        /*005c*/ 	.word	0x00000000
        /*0060*/ 	.short	0x0000
        /*0062*/ 	.short	0x0000
        /*0064*/ 	.byte	0x00, 0xf5, 0x21, 0x00


	//----- nvinfo : EIATTR_SPARSE_MMA_MASK
	.align		4
.L_71:
        /*0068*/ 	.byte	0x03, 0x50
        /*006a*/ 	.short	0x0000


	//----- nvinfo : EIATTR_MAXREG_COUNT
	.align		4
        /*006c*/ 	.byte	0x03, 0x1b
        /*006e*/ 	.short	0x00ff


	//----- nvinfo : EIATTR_MERCURY_ISA_VERSION
	.align		4
        /*0070*/ 	.byte	0x03, 0x5f
        /*0072*/ 	.short	0x0101


	//----- nvinfo : EIATTR_VRC_CTA_INIT_COUNT
	.align		4
        /*0074*/ 	.byte	0x02, 0x4a
	.zero		1
	.zero		1


	//----- nvinfo : EIATTR_EXIT_INSTR_OFFSETS
	.align		4
        /*0078*/ 	.byte	0x04, 0x1c
        /*007a*/ 	.short	(.L_73 - .L_72)


	//   ....[0]....
.L_72:
        /*007c*/ 	.word	0x00000060


	//   ....[1]....
        /*0080*/ 	.word	0x00000b80


	//   ....[2]....
        /*0084*/ 	.word	0x00000cf0


	//   ....[3]....
        /*0088*/ 	.word	0x00000e10


	//   ....[4]....
        /*008c*/ 	.word	0x00000f10


	//   ....[5]....
        /*0090*/ 	.word	0x00000f60


	//----- nvinfo : EIATTR_CBANK_PARAM_SIZE
	.align		4
.L_73:
        /*0094*/ 	.byte	0x03, 0x19
        /*0096*/ 	.short	0x0024


	//----- nvinfo : EIATTR_PARAM_CBANK
	.align		4
        /*0098*/ 	.byte	0x04, 0x0a
        /*009a*/ 	.short	(.L_75 - .L_74)
	.align		4
.L_74:
        /*009c*/ 	.word	index@(.nv.constant0._Z7mulRowsPiS_S_iii)
        /*00a0*/ 	.short	0x0380
        /*00a2*/ 	.short	0x0024


	//----- nvinfo : EIATTR_SW_WAR
	.align		4
.L_75:
        /*00a4*/ 	.byte	0x04, 0x36
        /*00a6*/ 	.short	(.L_77 - .L_76)
.L_76:
        /*00a8*/ 	.word	0x00000008
.L_77:


//--------------------- .nv.callgraph             --------------------------
	.section	.nv.callgraph,"",@"SHT_CUDA_CALLGRAPH"
	.align	4
	.sectionentsize	8
	.align		4
        /*0000*/ 	.word	0x00000000
	.align		4
        /*0004*/ 	.word	0xffffffff
	.align		4
        /*0008*/ 	.word	0x00000000
	.align		4
        /*000c*/ 	.word	0xfffffffe
	.align		4
        /*0010*/ 	.word	0x00000000
	.align		4
        /*0014*/ 	.word	0xfffffffd
	.align		4
        /*0018*/ 	.word	0x00000000
	.align		4
        /*001c*/ 	.word	0xfffffffc


//--------------------- .text._Z11mulElementsPiS_S_iii --------------------------
	.section	.text._Z11mulElementsPiS_S_iii,"ax",@progbits
	.align	128
        .global         _Z11mulElementsPiS_S_iii
        .type           _Z11mulElementsPiS_S_iii,@function
        .size           _Z11mulElementsPiS_S_iii,(.L_x_29 - _Z11mulElementsPiS_S_iii)
        .other          _Z11mulElementsPiS_S_iii,@"STO_CUDA_ENTRY STV_DEFAULT"
_Z11mulElementsPiS_S_iii:
.text._Z11mulElementsPiS_S_iii:
[----:B------:R-:W-:Y:S01]  /*0000*/  LDC R1, c[0x0][0x37c] ;  /* 0x0000df00ff017b82 */ /* 0x000fe20000000800 */
[----:B------:R-:W0:Y:S07]  /*0010*/  S2R R0, SR_TID.Y ;  /* 0x0000000000007919 */ /* 0x000e2e0000002200 */
[----:B------:R-:W0:Y:S01]  /*0020*/  LDC R7, c[0x0][0x3a0] ;  /* 0x0000e800ff077b82 */ /* 0x000e220000000800 */
[----:B------:R-:W1:Y:S01]  /*0030*/  LDCU UR4, c[0x0][0x398] ;  /* 0x00007300ff0477ac */ /* 0x000e620008000800 */
[----:B------:R-:W1:Y:S01]  /*0040*/  S2R R9, SR_TID.X ;  /* 0x0000000000097919 */ /* 0x000e620000002100 */
[----:B0-----:R-:W-:-:S04]  /*0050*/  ISETP.GE.AND P0, PT, R0, R7, PT ;  /* 0x000000070000720c */ /* 0x001fc80003f06270 */
[----:B-1----:R-:W-:-:S13]  /*0060*/  ISETP.GE.OR P0, PT, R9, UR4, P0 ;  /* 0x0000000409007c0c */ /* 0x002fda0008706670 */
[----:B------:R-:W-:Y:S05]  /*0070*/  @P0 EXIT ;  /* 0x000000000000094d */ /* 0x000fea0003800000 */
[----:B------:R-:W0:Y:S01]  /*0080*/  LDC R6, c[0x0][0x39c] ;  /* 0x0000e700ff067b82 */ /* 0x000e220000000800 */
[----:B------:R-:W1:Y:S01]  /*0090*/  LDCU.64 UR4, c[0x0][0x358] ;  /* 0x00006b00ff0477ac */ /* 0x000e620008000a00 */
[----:B------:R-:W-:-:S06]  /*00a0*/  IMAD R5, R9, R7, R0 ;  /* 0x0000000709057224 */ /* 0x000fcc00078e0200 */
[----:B------:R-:W2:Y:S01]  /*00b0*/  LDC.64 R2, c[0x0][0x390] ;  /* 0x0000e400ff027b82 */ /* 0x000ea20000000a00 */
[----:B0-----:R-:W-:Y:S01]  /*00c0*/  ISETP.GE.AND P0, PT, R6, 0x1, PT ;  /* 0x000000010600780c */ /* 0x001fe20003f06270 */
[----:B--2---:R-:W-:-:S05]  /*00d0*/  IMAD.WIDE.U32 R2, R5, 0x4, R2 ;  /* 0x0000000405027825 */ /* 0x004fca00078e0002 */
[----:B-1----:R0:W-:Y:S07]  /*00e0*/  STG.E desc[UR4][R2.64], RZ ;  /* 0x000000ff02007986 */ /* 0x0021ee000c101904 */
[----:B------:R-:W-:Y:S05]  /*00f0*/  @!P0 EXIT ;  /* 0x000000000000894d */ /* 0x000fea0003800000 */
[C---:B------:R-:W-:Y:S01]  /*0100*/  ISETP.GE.U32.AND P1, PT, R6.reuse, 0x8, PT ;  /* 0x000000080600780c */ /* 0x040fe20003f26070 */
[----:B------:R-:W-:Y:S01]  /*0110*/  HFMA2 R11, -RZ, RZ, 0, 0 ;  /* 0x00000000ff0b7431 */ /* 0x000fe200000001ff */
[----:B------:R-:W-:Y:S01]  /*0120*/  LOP3.LUT R13, R6, 0x7, RZ, 0xc0, !PT ;  /* 0x00000007060d7812 */ /* 0x000fe200078ec0ff */
[----:B------:R-:W-:Y:S01]  /*0130*/  IMAD R8, R9, R6, RZ ;  /* 0x0000000609087224 */ /* 0x000fe200078e02ff */
[----:B------:R-:W-:Y:S02]  /*0140*/  MOV R9, RZ ;  /* 0x000000ff00097202 */ /* 0x000fe40000000f00 */
[----:B------:R-:W-:-:S07]  /*0150*/  ISETP.NE.AND P0, PT, R13, RZ, PT ;  /* 0x000000ff0d00720c */ /* 0x000fce0003f05270 */
[----:B------:R-:W-:Y:S06]  /*0160*/  @!P1 BRA `(.L_x_0) ;  /* 0x0000000000dc9947 */ /* 0x000fec0003800000 */
[----:B------:R-:W1:Y:S01]  /*0170*/  LDC.64 R4, c[0x0][0x380] ;  /* 0x0000e000ff047b82 */ /* 0x000e620000000a00 */
[----:B------:R-:W-:Y:S02]  /*0180*/  LOP3.LUT R9, R6, 0x7ffffff8, RZ, 0xc0, !PT ;  /* 0x7ffffff806097812 */ /* 0x000fe400078ec0ff */
[----:B------:R-:W-:Y:S02]  /*0190*/  MOV R11, RZ ;  /* 0x000000ff000b7202 */ /* 0x000fe40000000f00 */
[----:B------:R-:W-:Y:S02]  /*01a0*/  MOV R12, R0 ;  /* 0x00000000000c7202 */ /* 0x000fe40000000f00 */
[----:B------:R-:W-:Y:S01]  /*01b0*/  IADD3 R10, PT, PT, -R9, RZ, RZ ;  /* 0x000000ff090a7210 */ /* 0x000fe20007ffe1ff */
[----:B-1----:R-:W-:-:S03]  /*01c0*/  IMAD.WIDE.U32 R4, R8, 0x4, R4 ;  /* 0x0000000408047825 */ /* 0x002fc600078e0004 */
[----:B------:R-:W-:-:S04]  /*01d0*/  IADD3 R4, P1, PT, R4, 0x10, RZ ;  /* 0x0000001004047810 */ /* 0x000fc80007f3e0ff */
[----:B------:R-:W-:-:S09]  /*01e0*/  IADD3.X R5, PT, PT, RZ, R5, RZ, P1, !PT ;  /* 0x00000005ff057210 */ /* 0x000fd20000ffe4ff */
.L_x_1:
[----:B------:R-:W1:Y:S01]  /*01f0*/  LDC.64 R14, c[0x0][0x388] ;  /* 0x0000e200ff0e7b82 */ /* 0x000e620000000a00 */
[----:B--2---:R-:W2:Y:S01]  /*0200*/  LDG.E R16, desc[UR4][R4.64+-0x10] ;  /* 0xfffff00404107981 */ /* 0x004ea2000c1e1900 */
[----:B-1----:R-:W-:-:S05]  /*0210*/  IMAD.WIDE R14, R12, 0x4, R14 ;  /* 0x000000040c0e7825 */ /* 0x002fca00078e020e */
[----:B------:R-:W2:Y:S02]  /*0220*/  LDG.E R17, desc[UR4][R14.64] ;  /* 0x000000040e117981 */ /* 0x000ea4000c1e1900 */
[----:B--2---:R-:W-:Y:S02]  /*0230*/  IMAD R11, R16, R17, R11 ;  /* 0x00000011100b7224 */ /* 0x004fe400078e020b */
[----:B------:R-:W-:-:S03]  /*0240*/  IMAD.WIDE R16, R7, 0x4, R14 ;  /* 0x0000000407107825 */ /* 0x000fc600078e020e */
[----:B------:R1:W-:Y:S04]  /*0250*/  STG.E desc[UR4][R2.64], R11 ;  /* 0x0000000b02007986 */ /* 0x0003e8000c101904 */
[----:B------:R-:W2:Y:S04]  /*0260*/  LDG.E R18, desc[UR4][R4.64+-0xc] ;  /* 0xfffff40404127981 */ /* 0x000ea8000c1e1900 */
[----:B------:R-:W2:Y:S02]  /*0270*/  LDG.E R19, desc[UR4][R16.64] ;  /* 0x0000000410137981 */ /* 0x000ea4000c1e1900 */
[----:B--2---:R-:W-:-:S02]  /*0280*/  IMAD R21, R18, R19, R11 ;  /* 0x0000001312157224 */ /* 0x004fc400078e020b */
[----:B------:R-:W-:-:S03]  /*0290*/  IMAD.WIDE R18, R7, 0x4, R16 ;  /* 0x0000000407127825 */ /* 0x000fc600078e0210 */
[----:B------:R2:W-:Y:S04]  /*02a0*/  STG.E desc[UR4][R2.64], R21 ;  /* 0x0000001502007986 */ /* 0x0005e8000c101904 */
[----:B------:R-:W3:Y:S04]  /*02b0*/  LDG.E R20, desc[UR4][R4.64+-0x8] ;  /* 0xfffff80404147981 */ /* 0x000ee8000c1e1900 */
[----:B------:R-:W3:Y:S01]  /*02c0*/  LDG.E R22, desc[UR4][R18.64] ;  /* 0x0000000412167981 */ /* 0x000ee2000c1e1900 */
[----:B------:R-:W-:-:S04]  /*02d0*/  IMAD.WIDE R14, R7, 0x4, R18 ;  /* 0x00000004070e7825 */ /* 0x000fc800078e0212 */
[----:B---3--:R-:W-:-:S05]  /*02e0*/  IMAD R23, R20, R22, R21 ;  /* 0x0000001614177224 */ /* 0x008fca00078e0215 */
[----:B------:R3:W-:Y:S04]  /*02f0*/  STG.E desc[UR4][R2.64], R23 ;  /* 0x0000001702007986 */ /* 0x0007e8000c101904 */
[----:B------:R-:W4:Y:S04]  /*0300*/  LDG.E R20, desc[UR4][R4.64+-0x4] ;  /* 0xfffffc0404147981 */ /* 0x000f28000c1e1900 */
[----:B-1----:R-:W4:Y:S01]  /*0310*/  LDG.E R11, desc[UR4][R14.64] ;  /* 0x000000040e0b7981 */ /* 0x002f22000c1e1900 */
[----:B------:R-:W-:-:S04]  /*0320*/  IMAD.WIDE R16, R7, 0x4, R14 ;  /* 0x0000000407107825 */ /* 0x000fc800078e020e */
[----:B----4-:R-:W-:-:S05]  /*0330*/  IMAD R11, R20, R11, R23 ;  /* 0x0000000b140b7224 */ /* 0x010fca00078e0217 */
[----:B------:R1:W-:Y:S04]  /*0340*/  STG.E desc[UR4][R2.64], R11 ;  /* 0x0000000b02007986 */ /* 0x0003e8000c101904 */
[----:B------:R-:W4:Y:S04]  /*0350*/  LDG.E R20, desc[UR4][R4.64] ;  /* 0x0000000404147981 */ /* 0x000f28000c1e1900 */
[----:B--2---:R-:W4:Y:S01]  /*0360*/  LDG.E R21, desc[UR4][R16.64] ;  /* 0x0000000410157981 */ /* 0x004f22000c1e1900 */
[----:B------:R-:W-:-:S04]  /*0370*/  IMAD.WIDE R18, R7, 0x4, R16 ;  /* 0x0000000407127825 */ /* 0x000fc800078e0210 */
[----:B----4-:R-:W-:-:S05]  /*0380*/  IMAD R21, R20, R21, R11 ;  /* 0x0000001514157224 */ /* 0x010fca00078e020b */
[----:B------:R2:W-:Y:S04]  /*0390*/  STG.E desc[UR4][R2.64], R21 ;  /* 0x0000001502007986 */ /* 0x0005e8000c101904 */
[----:B------:R-:W3:Y:S04]  /*03a0*/  LDG.E R20, desc[UR4][R4.64+0x4] ;  /* 0x0000040404147981 */ /* 0x000ee8000c1e1900 */
[----:B------:R-:W3:Y:S01]  /*03b0*/  LDG.E R22, desc[UR4][R18.64] ;  /* 0x0000000412167981 */ /* 0x000ee2000c1e1900 */
[----:B------:R-:W-:-:S04]  /*03c0*/  IMAD.WIDE R14, R7, 0x4, R18 ;  /* 0x00000004070e7825 */ /* 0x000fc800078e0212 */
[----:B---3--:R-:W-:-:S05]  /*03d0*/  IMAD R23, R20, R22, R21 ;  /* 0x0000001614177224 */ /* 0x008fca00078e0215 */
[----:B------:R2:W-:Y:S04]  /*03e0*/  STG.E desc[UR4][R2.64], R23 ;  /* 0x0000001702007986 */ /* 0x0005e8000c101904 */
[----:B------:R-:W3:Y:S04]  /*03f0*/  LDG.E R20, desc[UR4][R4.64+0x8] ;  /* 0x0000080404147981 */ /* 0x000ee8000c1e1900 */
[----:B-1----:R-:W3:Y:S01]  /*0400*/  LDG.E R11, desc[UR4][R14.64] ;  /* 0x000000040e0b7981 */ /* 0x002ee2000c1e1900 */
[----:B------:R-:W-:Y:S01]  /*0410*/  IMAD.WIDE R16, R7, 0x4, R14 ;  /* 0x0000000407107825 */ /* 0x000fe200078e020e */
[----:B------:R-:W-:-:S03]  /*0420*/  IADD3 R10, PT, PT, R10, 0x8, RZ ;  /* 0x000000080a0a7810 */ /* 0x000fc60007ffe0ff */
[----:B---3--:R-:W-:-:S05]  /*0430*/  IMAD R25, R20, R11, R23 ;  /* 0x0000000b14197224 */ /* 0x008fca00078e0217 */
[----:B------:R2:W-:Y:S04]  /*0440*/  STG.E desc[UR4][R2.64], R25 ;  /* 0x0000001902007986 */ /* 0x0005e8000c101904 */
[----:B------:R-:W3:Y:S04]  /*0450*/  LDG.E R16, desc[UR4][R16.64] ;  /* 0x0000000410107981 */ /* 0x000ee8000c1e1900 */
[----:B------:R1:W3:Y:S01]  /*0460*/  LDG.E R20, desc[UR4][R4.64+0xc] ;  /* 0x00000c0404147981 */ /* 0x0002e2000c1e1900 */
[----:B------:R-:W-:Y:S02]  /*0470*/  ISETP.NE.AND P1, PT, R10, RZ, PT ;  /* 0x000000ff0a00720c */ /* 0x000fe40003f25270 */
[----:B------:R-:W-:-:S02]  /*0480*/  LEA R12, R7, R12, 0x3 ;  /* 0x0000000c070c7211 */ /* 0x000fc400078e18ff */
[----:B-1----:R-:W-:-:S04]  /*0490*/  IADD3 R4, P2, PT, R4, 0x20, RZ ;  /* 0x0000002004047810 */ /* 0x002fc80007f5e0ff */
[----:B------:R-:W-:Y:S01]  /*04a0*/  IADD3.X R5, PT, PT, RZ, R5, RZ, P2, !PT ;  /* 0x00000005ff057210 */ /* 0x000fe200017fe4ff */
[----:B---3--:R-:W-:-:S05]  /*04b0*/  IMAD R11, R20, R16, R25 ;  /* 0x00000010140b7224 */ /* 0x008fca00078e0219 */
[----:B------:R2:W-:Y:S01]  /*04c0*/  STG.E desc[UR4][R2.64], R11 ;  /* 0x0000000b02007986 */ /* 0x0005e2000c101904 */
[----:B------:R-:W-:Y:S05]  /*04d0*/  @P1 BRA `(.L_x_1) ;  /* 0xfffffffc00441947 */ /* 0x000fea000383ffff */
.L_x_0:
[----:B------:R-:W-:Y:S05]  /*04e0*/  @!P0 EXIT ;  /* 0x000000000000894d */ /* 0x000fea0003800000 */
[----:B------:R-:W-:Y:S02]  /*04f0*/  ISETP.GE.U32.AND P1, PT, R13, 0x4, PT ;  /* 0x000000040d00780c */ /* 0x000fe40003f26070 */
[----:B------:R-:W-:-:S04]  /*0500*/  LOP3.LUT R16, R6, 0x3, RZ, 0xc0, !PT ;  /* 0x0000000306107812 */ /* 0x000fc800078ec0ff */
[----:B------:R-:W-:-:S07]  /*0510*/  ISETP.NE.AND P0, PT, R16, RZ, PT ;  /* 0x000000ff1000720c */ /* 0x000fce0003f05270 */
[----:B------:R-:W-:Y:S06]  /*0520*/  @!P1 BRA `(.L_x_2) ;  /* 0x00000000007c9947 */ /* 0x000fec0003800000 */
[----:B------:R-:W1:Y:S01]  /*0530*/  LDC.64 R14, c[0x0][0x380] ;  /* 0x0000e000ff0e7b82 */ /* 0x000e620000000a00 */
[----:B------:R-:W-:Y:S01]  /*0540*/  IADD3 R5, PT, PT, R8, R9, RZ ;  /* 0x0000000908057210 */ /* 0x000fe20007ffe0ff */
[----:B------:R-:W-:Y:S01]  /*0550*/  IMAD R17, R9, R7, R0 ;  /* 0x0000000709117224 */ /* 0x000fe200078e0200 */
[----:B------:R-:W3:Y:S05]  /*0560*/  LDCU.64 UR6, c[0x0][0x380] ;  /* 0x00007000ff0677ac */ /* 0x000eea0008000a00 */
[----:B------:R-:W4:Y:S01]  /*0570*/  LDC.64 R12, c[0x0][0x388] ;  /* 0x0000e200ff0c7b82 */ /* 0x000f220000000a00 */
[----:B-1----:R-:W-:-:S06]  /*0580*/  IMAD.WIDE.U32 R14, R5, 0x4, R14 ;  /* 0x00000004050e7825 */ /* 0x002fcc00078e000e */
[----:B------:R-:W5:Y:S01]  /*0590*/  LDG.E R14, desc[UR4][R14.64] ;  /* 0x000000040e0e7981 */ /* 0x000f62000c1e1900 */
[----:B----4-:R-:W-:-:S05]  /*05a0*/  IMAD.WIDE R12, R17, 0x4, R12 ;  /* 0x00000004110c7825 */ /* 0x010fca00078e020c */
[----:B------:R-:W5:Y:S01]  /*05b0*/  LDG.E R10, desc[UR4][R12.64] ;  /* 0x000000040c0a7981 */ /* 0x000f62000c1e1900 */
[----:B------:R-:W-:-:S04]  /*05c0*/  IADD3 R5, P1, PT, R8, R9, RZ ;  /* 0x0000000908057210 */ /* 0x000fc80007f3e0ff */
[----:B------:R-:W-:Y:S02]  /*05d0*/  IADD3.X R18, PT, PT, RZ, RZ, RZ, P1, !PT ;  /* 0x000000ffff127210 */ /* 0x000fe40000ffe4ff */
[----:B---3--:R-:W-:-:S04]  /*05e0*/  LEA R4, P1, R5, UR6, 0x2 ;  /* 0x0000000605047c11 */ /* 0x008fc8000f8210ff */
[----:B------:R-:W-:Y:S01]  /*05f0*/  LEA.HI.X R5, R5, UR7, R18, 0x2, P1 ;  /* 0x0000000705057c11 */ /* 0x000fe200088f1412 */
[----:B-----5:R-:W-:Y:S02]  /*0600*/  IMAD R17, R14, R10, R11 ;  /* 0x0000000a0e117224 */ /* 0x020fe400078e020b */
[----:B--2---:R-:W-:-:S03]  /*0610*/  IMAD.WIDE R10, R7, 0x4, R12 ;  /* 0x00000004070a7825 */ /* 0x004fc600078e020c */
[----:B------:R1:W-:Y:S04]  /*0620*/  STG.E desc[UR4][R2.64], R17 ;  /* 0x0000001102007986 */ /* 0x0003e8000c101904 */
[----:B------:R-:W2:Y:S04]  /*0630*/  LDG.E R18, desc[UR4][R10.64] ;  /* 0x000000040a127981 */ /* 0x000ea8000c1e1900 */
[----:B------:R-:W2:Y:S01]  /*0640*/  LDG.E R14, desc[UR4][R4.64+0x4] ;  /* 0x00000404040e7981 */ /* 0x000ea2000c1e1900 */
[----:B------:R-:W-:-:S04]  /*0650*/  IMAD.WIDE R12, R7, 0x4, R10 ;  /* 0x00000004070c7825 */ /* 0x000fc800078e020a */
[----:B--2---:R-:W-:-:S05]  /*0660*/  IMAD R19, R14, R18, R17 ;  /* 0x000000120e137224 */ /* 0x004fca00078e0211 */
[----:B------:R1:W-:Y:S04]  /*0670*/  STG.E desc[UR4][R2.64], R19 ;  /* 0x0000001302007986 */ /* 0x0003e8000c101904 */
[----:B------:R-:W2:Y:S04]  /*0680*/  LDG.E R14, desc[UR4][R4.64+0x8] ;  /* 0x00000804040e7981 */ /* 0x000ea8000c1e1900 */
[----:B------:R-:W2:Y:S02]  /*0690*/  LDG.E R15, desc[UR4][R12.64] ;  /* 0x000000040c0f7981 */ /* 0x000ea4000c1e1900 */
[----:B--2---:R-:W-:-:S02]  /*06a0*/  IMAD R21, R14, R15, R19 ;  /* 0x0000000f0e157224 */ /* 0x004fc400078e0213 */
[----:B------:R-:W-:-:S03]  /*06b0*/  IMAD.WIDE R14, R7, 0x4, R12 ;  /* 0x00000004070e7825 */ /* 0x000fc600078e020c */
[----:B------:R1:W-:Y:S04]  /*06c0*/  STG.E desc[UR4][R2.64], R21 ;  /* 0x0000001502007986 */ /* 0x0003e8000c101904 */
[----:B------:R-:W2:Y:S04]  /*06d0*/  LDG.E R18, desc[UR4][R4.64+0xc] ;  /* 0x00000c0404127981 */ /* 0x000ea8000c1e1900 */
[----:B------:R-:W2:Y:S01]  /*06e0*/  LDG.E R14, desc[UR4][R14.64] ;  /* 0x000000040e0e7981 */ /* 0x000ea2000c1e1900 */
[----:B------:R-:W-:Y:S01]  /*06f0*/  IADD3 R9, PT, PT, R9, 0x4, RZ ;  /* 0x0000000409097810 */ /* 0x000fe20007ffe0ff */
[----:B--2---:R-:W-:-:S05]  /*0700*/  IMAD R11, R18, R14, R21 ;  /* 0x0000000e120b7224 */ /* 0x004fca00078e0215 */
[----:B------:R1:W-:Y:S02]  /*0710*/  STG.E desc[UR4][R2.64], R11 ;  /* 0x0000000b02007986 */ /* 0x0003e4000c101904 */
.L_x_2:
[----:B------:R-:W-:Y:S05]  /*0720*/  @!P0 EXIT ;  /* 0x000000000000894d */ /* 0x000fea0003800000 */
[----:B------:R-:W-:Y:S02]  /*0730*/  ISETP.NE.AND P1, PT, R16, 0x1, PT ;  /* 0x000000011000780c */ /* 0x000fe40003f25270 */
[----:B------:R-:W-:-:S04]  /*0740*/  LOP3.LUT R6, R6, 0x1, RZ, 0xc0, !PT ;  /* 0x0000000106067812 */ /* 0x000fc800078ec0ff */
[----:B------:R-:W-:-:S07]  /*0750*/  ISETP.NE.U32.AND P0, PT, R6, 0x1, PT ;  /* 0x000000010600780c */ /* 0x000fce0003f05070 */
[----:B------:R-:W-:Y:S06]  /*0760*/  @!P1 BRA `(.L_x_3) ;  /* 0x0000000000549947 */ /* 0x000fec0003800000 */
[----:B------:R-:W3:Y:S01]  /*0770*/  LDC.64 R4, c[0x0][0x380] ;  /* 0x0000e000ff047b82 */ /* 0x000ee20000000a00 */
[----:B------:R-:W-:Y:S01]  /*0780*/  IADD3 R13, PT, PT, R8, R9, RZ ;  /* 0x00000009080d7210 */ /* 0x000fe20007ffe0ff */
[----:B-1----:R-:W-:Y:S01]  /*0790*/  IMAD R17, R9, R7, R0 ;  /* 0x0000000709117224 */ /* 0x002fe200078e0200 */
[----:B------:R-:W1:Y:S05]  /*07a0*/  LDCU.64 UR6, c[0x0][0x380] ;  /* 0x00007000ff0677ac */ /* 0x000e6a0008000a00 */
[----:B------:R-:W4:Y:S01]  /*07b0*/  LDC.64 R14, c[0x0][0x388] ;  /* 0x0000e200ff0e7b82 */ /* 0x000f220000000a00 */
[----:B---3--:R-:W-:-:S06]  /*07c0*/  IMAD.WIDE.U32 R12, R13, 0x4, R4 ;  /* 0x000000040d0c7825 */ /* 0x008fcc00078e0004 */
[----:B------:R-:W3:Y:S01]  /*07d0*/  LDG.E R12, desc[UR4][R12.64] ;  /* 0x000000040c0c7981 */ /* 0x000ee2000c1e1900 */
[----:B----4-:R-:W-:-:S05]  /*07e0*/  IMAD.WIDE R14, R17, 0x4, R14 ;  /* 0x00000004110e7825 */ /* 0x010fca00078e020e */
[----:B------:R-:W3:Y:S01]  /*07f0*/  LDG.E R6, desc[UR4][R14.64] ;  /* 0x000000040e067981 */ /* 0x000ee2000c1e1900 */
[----:B------:R-:W-:-:S04]  /*0800*/  IADD3 R5, P1, PT, R8, R9, RZ ;  /* 0x0000000908057210 */ /* 0x000fc80007f3e0ff */
[----:B------:R-:W-:Y:S02]  /*0810*/  IADD3.X R10, PT, PT, RZ, RZ, RZ, P1, !PT ;  /* 0x000000ffff0a7210 */ /* 0x000fe40000ffe4ff */
[----:B-1----:R-:W-:Y:S01]  /*0820*/  LEA R4, P1, R5, UR6, 0x2 ;  /* 0x0000000605047c11 */ /* 0x002fe2000f8210ff */
[----:B------:R-:W-:-:S03]  /*0830*/  IMAD.WIDE R16, R7, 0x4, R14 ;  /* 0x0000000407107825 */ /* 0x000fc600078e020e */
[----:B------:R-:W-:Y:S01]  /*0840*/  LEA.HI.X R5, R5, UR7, R10, 0x2, P1 ;  /* 0x0000000705057c11 */ /* 0x000fe200088f140a */
[----:B---3--:R-:W-:-:S05]  /*0850*/  IMAD R19, R12, R6, R11 ;  /* 0x000000060c137224 */ /* 0x008fca00078e020b */
[----:B------:R3:W-:Y:S04]  /*0860*/  STG.E desc[UR4][R2.64], R19 ;  /* 0x0000001302007986 */ /* 0x0007e8000c101904 */
[----:B------:R-:W2:Y:S04]  /*0870*/  LDG.E R16, desc[UR4][R16.64] ;  /* 0x0000000410107981 */ /* 0x000ea8000c1e1900 */
[----:B------:R-:W2:Y:S01]  /*0880*/  LDG.E R4, desc[UR4][R4.64+0x4] ;  /* 0x0000040404047981 */ /* 0x000ea2000c1e1900 */
[----:B------:R-:W-:Y:S01]  /*0890*/  IADD3 R9, PT, PT, R9, 0x2, RZ ;  /* 0x0000000209097810 */ /* 0x000fe20007ffe0ff */
[----:B--2---:R-:W-:-:S05]  /*08a0*/  IMAD R11, R4, R16, R19 ;  /* 0x00000010040b7224 */ /* 0x004fca00078e0213 */
[----:B------:R3:W-:Y:S02]  /*08b0*/  STG.E desc[UR4][R2.64], R11 ;  /* 0x0000000b02007986 */ /* 0x0007e4000c101904 */
.L_x_3:
[----:B------:R-:W-:Y:S05]  /*08c0*/  @P0 EXIT ;  /* 0x000000000000094d */ /* 0x000fea0003800000 */
[----:B------:R-:W4:Y:S01]  /*08d0*/  LDC.64 R4, c[0x0][0x380] ;  /* 0x0000e000ff047b82 */ /* 0x000f220000000a00 */
[----:B------:R-:W-:Y:S01]  /*08e0*/  IADD3 R15, PT, PT, R8, R9, RZ ;  /* 0x00000009080f7210 */ /* 0x000fe20007ffe0ff */
[----:B------:R-:W-:-:S06]  /*08f0*/  IMAD R7, R9, R7, R0 ;  /* 0x0000000709077224 */ /* 0x000fcc00078e0200 */
[----:B------:R-:W5:Y:S01]  /*0900*/  LDC.64 R12, c[0x0][0x388] ;  /* 0x0000e200ff0c7b82 */ /* 0x000f620000000a00 */
[----:B----4-:R-:W-:-:S06]  /*0910*/  IMAD.WIDE.U32 R4, R15, 0x4, R4 ;  /* 0x000000040f047825 */ /* 0x010fcc00078e0004 */
[----:B------:R-:W1:Y:S01]  /*0920*/  LDG.E R4, desc[UR4][R4.64] ;  /* 0x0000000404047981 */ /* 0x000e62000c1e1900 */
[----:B-----5:R-:W-:-:S06]  /*0930*/  IMAD.WIDE R6, R7, 0x4, R12 ;  /* 0x0000000407067825 */ /* 0x020fcc00078e020c */
[----:B------:R-:W1:Y:S02]  /*0940*/  LDG.E R6, desc[UR4][R6.64] ;  /* 0x0000000406067981 */ /* 0x000e64000c1e1900 */
[----:B-123--:R-:W-:-:S05]  /*0950*/  IMAD R11, R4, R6, R11 ;  /* 0x00000006040b7224 */ /* 0x00efca00078e020b */
[----:B------:R-:W-:Y:S01]  /*0960*/  STG.E desc[UR4][R2.64], R11 ;  /* 0x0000000b02007986 */ /* 0x000fe2000c101904 */
[----:B------:R-:W-:Y:S05]  /*0970*/  EXIT ;  /* 0x000000000000794d */ /* 0x000fea0003800000 */
.L_x_4:
[----:B------:R-:W-:-:S00]  /*0980*/  BRA `(.L_x_4) ;  /* 0xfffffffc00fc7947 */ /* 0x000fc0000383ffff */
[----:B------:R-:W-:-:S00]  /*0990*/  NOP ;  /* 0x0000000000007918 */ /* 0x000fc00000000000 */
        /* <DEDUP_REMOVED lines=14> */
.L_x_29:


//--------------------- .text._Z10mulColumnsPiS_S_iii --------------------------
	.section	.text._Z10mulColumnsPiS_S_iii,"ax",@progbits
	.align	128
        .global         _Z10mulColumnsPiS_S_iii
        .type           _Z10mulColumnsPiS_S_iii,@function
        .size           _Z10mulColumnsPiS_S_iii,(.L_x_30 - _Z10mulColumnsPiS_S_iii)
        .other          _Z10mulColumnsPiS_S_iii,@"STO_CUDA_ENTRY STV_DEFAULT"
_Z10mulColumnsPiS_S_iii:
.text._Z10mulColumnsPiS_S_iii:
[----:B------:R-:W-:Y:S08]  /*0000*/  LDC R1, c[0x0][0x37c] ;  /* 0x0000df00ff017b82 */ /* 0x000ff00000000800 */
[----:B------:R-:W0:Y:S08]  /*0010*/  LDC R0, c[0x0][0x398] ;  /* 0x0000e600ff007b82 */ /* 0x000e300000000800 */
[----:B------:R-:W1:Y:S08]  /*0020*/  S2UR UR9, SR_CTAID.X ;  /* 0x00000000000979c3 */ /* 0x000e700000002500 */
[----:B------:R-:W1:Y:S01]  /*0030*/  LDC R2, c[0x0][0x3a0] ;  /* 0x0000e800ff027b82 */ /* 0x000e620000000800 */
[----:B0-----:R-:W-:-:S04]  /*0040*/  ISETP.GE.AND P0, PT, R0, 0x1, PT ;  /* 0x000000010000780c */ /* 0x001fc80003f06270 */
[----:B-1----:R-:W-:-:S13]  /*0050*/  ISETP.LE.OR P0, PT, R2, UR9, !P0 ;  /* 0x0000000902007c0c */ /* 0x002fda000c703670 */
[----:B------:R-:W-:Y:S05]  /*0060*/  @P0 EXIT ;  /* 0x000000000000094d */ /* 0x000fea0003800000 */
[----:B------:R-:W0:Y:S01]  /*0070*/  LDCU UR4, c[0x0][0x39c] ;  /* 0x00007380ff0477ac */ /* 0x000e220008000800 */
[----:B------:R-:W1:Y:S01]  /*0080*/  LDCU.64 UR10, c[0x0][0x358] ;  /* 0x00006b00ff0a77ac */ /* 0x000e620008000a00 */
[----:B0-----:R-:W-:-:S09]  /*0090*/  UISETP.GE.AND UP0, UPT, UR4, 0x1, UPT ;  /* 0x000000010400788c */ /* 0x001fd2000bf06270 */
[----:B-1----:R-:W-:Y:S05]  /*00a0*/  BRA.U !UP0, `(.L_x_5) ;  /* 0x0000000908587547 */ /* 0x002fea000b800000 */
[----:B------:R-:W-:Y:S01]  /*00b0*/  HFMA2 R0, -RZ, RZ, 0, 0 ;  /* 0x00000000ff007431 */ /* 0x000fe200000001ff */
[----:B------:R-:W-:Y:S02]  /*00c0*/  ULOP3.LUT UR8, UR4, 0x7ffffff8, URZ, 0xc0, !UPT ;  /* 0x7ffffff804087892 */ /* 0x000fe4000f8ec0ff */
[----:B------:R-:W-:Y:S02]  /*00d0*/  ULOP3.LUT UR7, UR4, 0x7, URZ, 0xc0, !UPT ;  /* 0x0000000704077892 */ /* 0x000fe4000f8ec0ff */
[----:B------:R-:W-:Y:S02]  /*00e0*/  ULOP3.LUT UR4, UR4, 0x3, URZ, 0xc0, !UPT ;  /* 0x0000000304047892 */ /* 0x000fe4000f8ec0ff */
[----:B------:R-:W-:-:S12]  /*00f0*/  UIADD3 UR6, UPT, UPT, -UR8, URZ, URZ ;  /* 0x000000ff08067290 */ /* 0x000fd8000fffe1ff */
.L_x_11:
[----:B0-----:R-:W0:Y:S01]  /*0100*/  LDC R7, c[0x0][0x39c] ;  /* 0x0000e700ff077b82 */ /* 0x001e220000000800 */
[----:B-1234-:R-:W-:-:S07]  /*0110*/  MOV R11, RZ ;  /* 0x000000ff000b7202 */ /* 0x01efce0000000f00 */
[----:B------:R-:W1:Y:S08]  /*0120*/  LDC R5, c[0x0][0x3a0] ;  /* 0x0000e800ff057b82 */ /* 0x000e700000000800 */
[----:B------:R-:W2:Y:S01]  /*0130*/  LDC.64 R2, c[0x0][0x390] ;  /* 0x0000e400ff027b82 */ /* 0x000ea20000000a00 */
[----:B0-----:R-:W-:Y:S01]  /*0140*/  ISETP.GE.U32.AND P0, PT, R7, 0x8, PT ;  /* 0x000000080700780c */ /* 0x001fe20003f06070 */
[----:B------:R-:W-:-:S02]  /*0150*/  IMAD R4, R0, R7, RZ ;  /* 0x0000000700047224 */ /* 0x000fc400078e02ff */
[----:B-1----:R-:W-:-:S04]  /*0160*/  IMAD R9, R0, R5, UR9 ;  /* 0x0000000900097e24 */ /* 0x002fc8000f8e0205 */
[----:B--2---:R-:W-:Y:S01]  /*0170*/  IMAD.WIDE R2, R9, 0x4, R2 ;  /* 0x0000000409027825 */ /* 0x004fe200078e0202 */
[----:B------:R-:W-:-:S04]  /*0180*/  MOV R9, RZ ;  /* 0x000000ff00097202 */ /* 0x000fc80000000f00 */
[----:B------:R0:W-:Y:S01]  /*0190*/  STG.E desc[UR10][R2.64], RZ ;  /* 0x000000ff02007986 */ /* 0x0001e2000c10190a */
[----:B------:R-:W-:Y:S05]  /*01a0*/  @!P0 BRA `(.L_x_6) ;  /* 0x0000000000e08947 */ /* 0x000fea0003800000 */
[----:B------:R-:W1:Y:S01]  /*01b0*/  LDC.64 R8, c[0x0][0x380] ;  /* 0x0000e000ff087b82 */ /* 0x000e620000000a00 */
[----:B------:R-:W-:Y:S01]  /*01c0*/  MOV R11, RZ ;  /* 0x000000ff000b7202 */ /* 0x000fe20000000f00 */
[----:B------:R-:W-:Y:S01]  /*01d0*/  UMOV UR5, UR6 ;  /* 0x0000000600057c82 */ /* 0x000fe20008000000 */
[----:B------:R-:W-:Y:S01]  /*01e0*/  MOV R6, UR9 ;  /* 0x0000000900067c02 */ /* 0x000fe20008000f00 */
[----:B-1----:R-:W-:-:S03]  /*01f0*/  IMAD.WIDE.U32 R8, R4, 0x4, R8 ;  /* 0x0000000404087825 */ /* 0x002fc600078e0008 */
[----:B------:R-:W-:-:S04]  /*0200*/  IADD3 R10, P0, PT, R8, 0x10, RZ ;  /* 0x00000010080a7810 */ /* 0x000fc80007f1e0ff */
[----:B------:R-:W-:-:S09]  /*0210*/  IADD3.X R9, PT, PT, RZ, R9, RZ, P0, !PT ;  /* 0x00000009ff097210 */ /* 0x000fd200007fe4ff */
.L_x_7:
[----:B------:R-:W1:Y:S01]  /*0220*/  LDC.64 R12, c[0x0][0x388] ;  /* 0x0000e200ff0c7b82 */ /* 0x000e620000000a00 */
[----:B------:R-:W-:-:S05]  /*0230*/  MOV R8, R10 ;  /* 0x0000000a00087202 */ /* 0x000fca0000000f00 */
        /* <DEDUP_REMOVED lines=21> */
[----:B------:R-:W2:Y:S04]  /*0390*/  LDG.E R16, desc[UR10][R8.64] ;  /* 0x0000000a08107981 */ /* 0x000ea8000c1e1900 */
[----:B------:R-:W2:Y:S01]  /*03a0*/  LDG.E R18, desc[UR10][R10.64] ;  /* 0x0000000a0a127981 */ /* 0x000ea2000c1e1900 */
[----:B------:R-:W-:-:S04]  /*03b0*/  IMAD.WIDE R14, R5, 0x4, R10 ;  /* 0x00000004050e7825 */ /* 0x000fc800078e020a */
[----:B--2---:R-:W-:-:S05]  /*03c0*/  IMAD R19, R16, R18, R17 ;  /* 0x0000001210137224 */ /* 0x004fca00078e0211 */
[----:B------:R2:W-:Y:S04]  /*03d0*/  STG.E desc[UR10][R2.64], R19 ;  /* 0x0000001302007986 */ /* 0x0005e8000c10190a */
[----:B------:R-:W3:Y:S04]  /*03e0*/  LDG.E R16, desc[UR10][R8.64+0x4] ;  /* 0x0000040a08107981 */ /* 0x000ee8000c1e1900 */
[----:B------:R-:W3:Y:S01]  /*03f0*/  LDG.E R18, desc[UR10][R14.64] ;  /* 0x0000000a0e127981 */ /* 0x000ee2000c1e1900 */
[----:B------:R-:W-:-:S04]  /*0400*/  IMAD.WIDE R12, R5, 0x4, R14 ;  /* 0x00000004050c7825 */ /* 0x000fc800078e020e */
[----:B---3--:R-:W-:-:S05]  /*0410*/  IMAD R21, R16, R18, R19 ;  /* 0x0000001210157224 */ /* 0x008fca00078e0213 */
[----:B------:R2:W-:Y:S04]  /*0420*/  STG.E desc[UR10][R2.64], R21 ;  /* 0x0000001502007986 */ /* 0x0005e8000c10190a */
[----:B------:R-:W3:Y:S04]  /*0430*/  LDG.E R16, desc[UR10][R8.64+0x8] ;  /* 0x0000080a08107981 */ /* 0x000ee8000c1e1900 */
[----:B-1----:R-:W3:Y:S02]  /*0440*/  LDG.E R17, desc[UR10][R12.64] ;  /* 0x0000000a0c117981 */ /* 0x002ee4000c1e1900 */
[----:B---3--:R-:W-:-:S02]  /*0450*/  IMAD R23, R16, R17, R21 ;  /* 0x0000001110177224 */ /* 0x008fc400078e0215 */
[----:B------:R-:W-:-:S03]  /*0460*/  IMAD.WIDE R16, R5, 0x4, R12 ;  /* 0x0000000405107825 */ /* 0x000fc600078e020c */
[----:B------:R2:W-:Y:S04]  /*0470*/  STG.E desc[UR10][R2.64], R23 ;  /* 0x0000001702007986 */ /* 0x0005e8000c10190a */
[----:B------:R-:W3:Y:S04]  /*0480*/  LDG.E R16, desc[UR10][R16.64] ;  /* 0x0000000a10107981 */ /* 0x000ee8000c1e1900 */
[----:B------:R-:W3:Y:S01]  /*0490*/  LDG.E R10, desc[UR10][R8.64+0xc] ;  /* 0x00000c0a080a7981 */ /* 0x000ee2000c1e1900 */
[----:B------:R-:W-:-:S04]  /*04a0*/  UIADD3 UR5, UPT, UPT, UR5, 0x8, URZ ;  /* 0x0000000805057890 */ /* 0x000fc8000fffe0ff */
[----:B------:R-:W-:Y:S01]  /*04b0*/  UISETP.NE.AND UP0, UPT, UR5, URZ, UPT ;  /* 0x000000ff0500728c */ /* 0x000fe2000bf05270 */
[----:B------:R-:W-:Y:S01]  /*04c0*/  LEA R6, R5, R6, 0x3 ;  /* 0x0000000605067211 */ /* 0x000fe200078e18ff */
[----:B---3--:R-:W-:-:S05]  /*04d0*/  IMAD R11, R10, R16, R23 ;  /* 0x000000100a0b7224 */ /* 0x008fca00078e0217 */
[----:B------:R2:W-:Y:S01]  /*04e0*/  STG.E desc[UR10][R2.64], R11 ;  /* 0x0000000b02007986 */ /* 0x0005e2000c10190a */
[----:B------:R-:W-:-:S04]  /*04f0*/  IADD3 R10, P0, PT, R8, 0x20, RZ ;  /* 0x00000020080a7810 */ /* 0x000fc80007f1e0ff */
[----:B------:R-:W-:Y:S01]  /*0500*/  IADD3.X R9, PT, PT, RZ, R9, RZ, P0, !PT ;  /* 0x00000009ff097210 */ /* 0x000fe200007fe4ff */
[----:B------:R-:W-:Y:S08]  /*0510*/  BRA.U UP0, `(.L_x_7) ;  /* 0xfffffffd00407547 */ /* 0x000ff0000b83ffff */
[----:B------:R-:W-:-:S07]  /*0520*/  MOV R9, UR8 ;  /* 0x0000000800097c02 */ /* 0x000fce0008000f00 */
.L_x_6:
[----:B------:R-:W-:-:S09]  /*0530*/  UISETP.NE.AND UP0, UPT, UR7, URZ, UPT ;  /* 0x000000ff0700728c */ /* 0x000fd2000bf05270 */
[----:B------:R-:W-:Y:S05]  /*0540*/  BRA.U !UP0, `(.L_x_8) ;  /* 0x00000005081c7547 */ /* 0x000fea000b800000 */
[----:B------:R-:W-:Y:S02]  /*0550*/  UIADD3 UR5, UPT, UPT, UR7, -0x1, URZ ;  /* 0xffffffff07057890 */ /* 0x000fe4000fffe0ff */
[----:B------:R-:W-:Y:S02]  /*0560*/  UISETP.NE.AND UP1, UPT, UR4, URZ, UPT ;  /* 0x000000ff0400728c */ /* 0x000fe4000bf25270 */
[----:B------:R-:W-:-:S09]  /*0570*/  UISETP.GE.U32.AND UP0, UPT, UR5, 0x3, UPT ;  /* 0x000000030500788c */ /* 0x000fd2000bf06070 */
[----:B------:R-:W-:Y:S05]  /*0580*/  BRA.U !UP0, `(.L_x_9) ;  /* 0x00000001087c7547 */ /* 0x000fea000b800000 */
[----:B------:R-:W1:Y:S01]  /*0590*/  LDC.64 R16, c[0x0][0x380] ;  /* 0x0000e000ff107b82 */ /* 0x000e620000000a00 */
[----:B------:R-:W-:Y:S01]  /*05a0*/  IADD3 R13, PT, PT, R4, R9, RZ ;  /* 0x00000009040d7210 */ /* 0x000fe20007ffe0ff */
[----:B--2---:R-:W-:-:S06]  /*05b0*/  IMAD R19, R9, R5, UR9 ;  /* 0x0000000909137e24 */ /* 0x004fcc000f8e0205 */
[----:B------:R-:W2:Y:S01]  /*05c0*/  LDC.64 R14, c[0x0][0x388] ;  /* 0x0000e200ff0e7b82 */ /* 0x000ea20000000a00 */
[----:B-1----:R-:W-:-:S07]  /*05d0*/  IMAD.WIDE.U32 R16, R13, 0x4, R16 ;  /* 0x000000040d107825 */ /* 0x002fce00078e0010 */
[----:B------:R-:W1:Y:S01]  /*05e0*/  LDC.64 R12, c[0x0][0x380] ;  /* 0x0000e000ff0c7b82 */ /* 0x000e620000000a00 */
[----:B------:R-:W3:Y:S01]  /*05f0*/  LDG.E R16, desc[UR10][R16.64] ;  /* 0x0000000a10107981 */ /* 0x000ee2000c1e1900 */
[----:B--2---:R-:W-:-:S05]  /*0600*/  IMAD.WIDE R14, R19, 0x4, R14 ;  /* 0x00000004130e7825 */ /* 0x004fca00078e020e */
[----:B------:R-:W3:Y:S01]  /*0610*/  LDG.E R6, desc[UR10][R14.64] ;  /* 0x0000000a0e067981 */ /* 0x000ee2000c1e1900 */
[----:B------:R-:W-:-:S04]  /*0620*/  IADD3 R8, P0, PT, R4, R9, RZ ;  /* 0x0000000904087210 */ /* 0x000fc80007f1e0ff */
[----:B------:R-:W-:Y:S02]  /*0630*/  IADD3.X R10, PT, PT, RZ, RZ, RZ, P0, !PT ;  /* 0x000000ffff0a7210 */ /* 0x000fe400007fe4ff */
[----:B-1----:R-:W-:-:S04]  /*0640*/  LEA R12, P0, R8, R12, 0x2 ;  /* 0x0000000c080c7211 */ /* 0x002fc800078010ff */
[----:B------:R-:W-:Y:S01]  /*0650*/  LEA.HI.X R13, R8, R13, R10, 0x2, P0 ;  /* 0x0000000d080d7211 */ /* 0x000fe200000f140a */
[----:B---3--:R-:W-:Y:S02]  /*0660*/  IMAD R19, R16, R6, R11 ;  /* 0x0000000610137224 */ /* 0x008fe400078e020b */
[----:B------:R-:W-:-:S03]  /*0670*/  IMAD.WIDE R10, R5, 0x4, R14 ;  /* 0x00000004050a7825 */ /* 0x000fc600078e020e */
[----:B------:R1:W-:Y:S04]  /*0680*/  STG.E desc[UR10][R2.64], R19 ;  /* 0x0000001302007986 */ /* 0x0003e8000c10190a */
[----:B------:R-:W2:Y:S04]  /*0690*/  LDG.E R8, desc[UR10][R10.64] ;  /* 0x0000000a0a087981 */ /* 0x000ea8000c1e1900 */
[----:B------:R-:W2:Y:S01]  /*06a0*/  LDG.E R6, desc[UR10][R12.64+0x4] ;  /* 0x0000040a0c067981 */ /* 0x000ea2000c1e1900 */
[----:B------:R-:W-:-:S04]  /*06b0*/  IMAD.WIDE R14, R5, 0x4, R10 ;  /* 0x00000004050e7825 */ /* 0x000fc800078e020a */
[----:B--2---:R-:W-:-:S05]  /*06c0*/  IMAD R21, R6, R8, R19 ;  /* 0x0000000806157224 */ /* 0x004fca00078e0213 */
        /* <DEDUP_REMOVED lines=8> */
[----:B------:R-:W-:Y:S01]  /*0750*/  IADD3 R9, PT, PT, R9, 0x4, RZ ;  /* 0x0000000409097810 */ /* 0x000fe20007ffe0ff */
[----:B--2---:R-:W-:-:S05]  /*0760*/  IMAD R11, R6, R16, R23 ;  /* 0x00000010060b7224 */ /* 0x004fca00078e0217 */
[----:B------:R1:W-:Y:S02]  /*0770*/  STG.E desc[UR10][R2.64], R11 ;  /* 0x0000000b02007986 */ /* 0x0003e4000c10190a */
.L_x_9:
[----:B------:R-:W-:Y:S05]  /*0780*/  BRA.U !UP1, `(.L_x_8) ;  /* 0x00000001098c7547 */ /* 0x000fea000b800000 */
[----:B------:R-:W-:Y:S01]  /*0790*/  UISETP.NE.AND UP0, UPT, UR4, 0x1, UPT ;  /* 0x000000010400788c */ /* 0x000fe2000bf05270 */
[----:B------:R-:W-:-:S08]  /*07a0*/  LOP3.LUT P0, RZ, R7, 0x1, RZ, 0xc0, !PT ;  /* 0x0000000107ff7812 */ /* 0x000fd0000780c0ff */
[----:B------:R-:W-:Y:S05]  /*07b0*/  BRA.U !UP0, `(.L_x_10) ;  /* 0x0000000108547547 */ /* 0x000fea000b800000 */
[----:B------:R-:W3:Y:S01]  /*07c0*/  LDC.64 R6, c[0x0][0x380] ;  /* 0x0000e000ff067b82 */ /* 0x000ee20000000a00 */
[----:B------:R-:W-:Y:S01]  /*07d0*/  IADD3 R15, PT, PT, R4, R9, RZ ;  /* 0x00000009040f7210 */ /* 0x000fe20007ffe0ff */
[----:B------:R-:W-:-:S06]  /*07e0*/  IMAD R17, R9, R5, UR9 ;  /* 0x0000000909117e24 */ /* 0x000fcc000f8e0205 */
[----:B------:R-:W4:Y:S01]  /*07f0*/  LDC.64 R12, c[0x0][0x388] ;  /* 0x0000e200ff0c7b82 */ /* 0x000f220000000a00 */
[----:B---3--:R-:W-:-:S06]  /*0800*/  IMAD.WIDE.U32 R14, R15, 0x4, R6 ;  /* 0x000000040f0e7825 */ /* 0x008fcc00078e0006 */
[----:B------:R-:W1:Y:S01]  /*0810*/  LDG.E R14, desc[UR10][R14.64] ;  /* 0x0000000a0e0e7981 */ /* 0x000e62000c1e1900 */
[----:B----4-:R-:W-:Y:S02]  /*0820*/  IMAD.WIDE R12, R17, 0x4, R12 ;  /* 0x00000004110c7825 */ /* 0x010fe400078e020c */
[----:B------:R-:W3:Y:S03]  /*0830*/  LDC.64 R16, c[0x0][0x380] ;  /* 0x0000e000ff107b82 */ /* 0x000ee60000000a00 */
[----:B------:R-:W1:Y:S01]  /*0840*/  LDG.E R8, desc[UR10][R12.64] ;  /* 0x0000000a0c087981 */ /* 0x000e62000c1e1900 */
[----:B------:R-:W-:-:S04]  /*0850*/  IADD3 R7, P1, PT, R4, R9, RZ ;  /* 0x0000000904077210 */ /* 0x000fc80007f3e0ff */
[----:B------:R-:W-:Y:S02]  /*0860*/  IADD3.X R10, PT, PT, RZ, RZ, RZ, P1, !PT ;  /* 0x000000ffff0a7210 */ /* 0x000fe40000ffe4ff */
[----:B---3--:R-:W-:-:S04]  /*0870*/  LEA R6, P1, R7, R16, 0x2 ;  /* 0x0000001007067211 */ /* 0x008fc800078210ff */
[----:B------:R-:W-:Y:S01]  /*0880*/  LEA.HI.X R7, R7, R17, R10, 0x2, P1 ;  /* 0x0000001107077211 */ /* 0x000fe200008f140a */
[----:B------:R-:W-:-:S04]  /*0890*/  IMAD.WIDE R16, R5, 0x4, R12 ;  /* 0x0000000405107825 */ /* 0x000fc800078e020c */
[----:B-12---:R-:W-:-:S05]  /*08a0*/  IMAD R19, R14, R8, R11 ;  /* 0x000000080e137224 */ /* 0x006fca00078e020b */
[----:B------:R3:W-:Y:S04]  /*08b0*/  STG.E desc[UR10][R2.64], R19 ;  /* 0x0000001302007986 */ /* 0x0007e8000c10190a */
[----:B------:R-:W2:Y:S04]  /*08c0*/  LDG.E R6, desc[UR10][R6.64+0x4] ;  /* 0x0000040a06067981 */ /* 0x000ea8000c1e1900 */
[----:B------:R-:W2:Y:S01]  /*08d0*/  LDG.E R16, desc[UR10][R16.64] ;  /* 0x0000000a10107981 */ /* 0x000ea2000c1e1900 */
[----:B------:R-:W-:Y:S01]  /*08e0*/  IADD3 R9, PT, PT, R9, 0x2, RZ ;  /* 0x0000000209097810 */ /* 0x000fe20007ffe0ff */
[----:B--2---:R-:W-:-:S05]  /*08f0*/  IMAD R11, R6, R16, R19 ;  /* 0x00000010060b7224 */ /* 0x004fca00078e0213 */
[----:B------:R3:W-:Y:S02]  /*0900*/  STG.E desc[UR10][R2.64], R11 ;  /* 0x0000000b02007986 */ /* 0x0007e4000c10190a */
.L_x_10:
[----:B------:R-:W-:Y:S05]  /*0910*/  @!P0 BRA `(.L_x_8) ;  /* 0x0000000000288947 */ /* 0x000fea0003800000 */
[----:B------:R-:W4:Y:S01]  /*0920*/  LDC.64 R6, c[0x0][0x380] ;  /* 0x0000e000ff067b82 */ /* 0x000f220000000a00 */
[----:B------:R-:W-:Y:S01]  /*0930*/  IADD3 R15, PT, PT, R4, R9, RZ ;  /* 0x00000009040f7210 */ /* 0x000fe20007ffe0ff */
[----:B------:R-:W-:-:S06]  /*0940*/  IMAD R9, R9, R5, UR9 ;  /* 0x0000000909097e24 */ /* 0x000fcc000f8e0205 */
[----:B------:R-:W5:Y:S01]  /*0950*/  LDC.64 R12, c[0x0][0x388] ;  /* 0x0000e200ff0c7b82 */ /* 0x000f620000000a00 */
[----:B----4-:R-:W-:-:S06]  /*0960*/  IMAD.WIDE.U32 R4, R15, 0x4, R6 ;  /* 0x000000040f047825 */ /* 0x010fcc00078e0006 */
[----:B------:R-:W1:Y:S01]  /*0970*/  LDG.E R4, desc[UR10][R4.64] ;  /* 0x0000000a04047981 */ /* 0x000e62000c1e1900 */
[----:B-----5:R-:W-:-:S06]  /*0980*/  IMAD.WIDE R6, R9, 0x4, R12 ;  /* 0x0000000409067825 */ /* 0x020fcc00078e020c */
[----:B------:R-:W1:Y:S02]  /*0990*/  LDG.E R6, desc[UR10][R6.64] ;  /* 0x0000000a06067981 */ /* 0x000e64000c1e1900 */
[----:B-123--:R-:W-:-:S05]  /*09a0*/  IMAD R11, R4, R6, R11 ;  /* 0x00000006040b7224 */ /* 0x00efca00078e020b */
[----:B------:R4:W-:Y:S02]  /*09b0*/  STG.E desc[UR10][R2.64], R11 ;  /* 0x0000000b02007986 */ /* 0x0009e4000c10190a */
.L_x_8:
[----:B------:R-:W5:Y:S01]  /*09c0*/  LDCU UR5, c[0x0][0x398] ;  /* 0x00007300ff0577ac */ /* 0x000f620008000800 */
[----:B------:R-:W-:-:S04]  /*09d0*/  IADD3 R0, PT, PT, R0, 0x1, RZ ;  /* 0x0000000100007810 */ /* 0x000fc80007ffe0ff */
[----:B-----5:R-:W-:-:S13]  /*09e0*/  ISETP.NE.AND P0, PT, R0, UR5, PT ;  /* 0x0000000500007c0c */ /* 0x020fda000bf05270 */
[----:B------:R-:W-:Y:S05]  /*09f0*/  @!P0 EXIT ;  /* 0x000000000000894d */ /* 0x000fea0003800000 */
[----:B------:R-:W-:Y:S05]  /*0a00*/  BRA `(.L_x_11) ;  /* 0xfffffff400bc7947 */ /* 0x000fea000383ffff */
.L_x_5:
[C---:B------:R-:W-:Y:S01]  /*0a10*/  ISETP.GE.U32.AND P1, PT, R0.reuse, 0x8, PT ;  /* 0x000000080000780c */ /* 0x040fe20003f26070 */
[----:B------:R-:W-:Y:S01]  /*0a20*/  HFMA2 R3, -RZ, RZ, 0, 0 ;  /* 0x00000000ff037431 */ /* 0x000fe200000001ff */
[----:B------:R-:W-:-:S04]  /*0a30*/  LOP3.LUT R23, R0, 0x7, RZ, 0xc0, !PT ;  /* 0x0000000700177812 */ /* 0x000fc800078ec0ff */
[----:B------:R-:W-:-:S07]  /*0a40*/  ISETP.NE.AND P0, PT, R23, RZ, PT ;  /* 0x000000ff1700720c */ /* 0x000fce0003f05270 */
[----:B------:R-:W-:Y:S06]  /*0a50*/  @!P1 BRA `(.L_x_12) ;  /* 0x00000000005c9947 */ /* 0x000fec0003800000 */
[----:B------:R-:W0:Y:S01]  /*0a60*/  LDC.64 R4, c[0x0][0x390] ;  /* 0x0000e400ff047b82 */ /* 0x000e220000000a00 */
[----:B------:R-:W-:Y:S02]  /*0a70*/  LOP3.LUT R3, R0, 0x7ffffff8, RZ, 0xc0, !PT ;  /* 0x7ffffff800037812 */ /* 0x000fe400078ec0ff */
[----:B------:R-:W-:-:S07]  /*0a80*/  MOV R22, RZ ;  /* 0x000000ff00167202 */ /* 0x000fce0000000f00 */
.L_x_13:
[C---:B-1----:R-:W-:Y:S01]  /*0a90*/  IMAD R7, R22.reuse, R2, UR9 ;  /* 0x0000000916077e24 */ /* 0x042fe2000f8e0202 */
[----:B------:R-:W-:-:S03]  /*0aa0*/  IADD3 R22, PT, PT, R22, 0x8, RZ ;  /* 0x0000000816167810 */ /* 0x000fc60007ffe0ff */
[----:B0-----:R-:W-:Y:S01]  /*0ab0*/  IMAD.WIDE R6, R7, 0x4, R4 ;  /* 0x0000000407067825 */ /* 0x001fe200078e0204 */
[----:B------:R-:W-:-:S04]  /*0ac0*/  ISETP.NE.AND P1, PT, R22, R3, PT ;  /* 0x000000031600720c */ /* 0x000fc80003f25270 */
[----:B------:R1:W-:Y:S01]  /*0ad0*/  STG.E desc[UR10][R6.64], RZ ;  /* 0x000000ff06007986 */ /* 0x0003e2000c10190a */
[----:B------:R-:W-:-:S05]  /*0ae0*/  IMAD.WIDE R8, R2, 0x4, R6 ;  /* 0x0000000402087825 */ /* 0x000fca00078e0206 */
        /* <DEDUP_REMOVED lines=13> */
[----:B------:R-:W-:Y:S05]  /*0bc0*/  @P1 BRA `(.L_x_13) ;  /* 0xfffffffc00b01947 */ /* 0x000fea000383ffff */
.L_x_12:
[----:B------:R-:W-:Y:S05]  /*0bd0*/  @!P0 EXIT ;  /* 0x000000000000894d */ /* 0x000fea0003800000 */
[----:B------:R-:W-:Y:S02]  /*0be0*/  ISETP.GE.U32.AND P0, PT, R23, 0x4, PT ;  /* 0x000000041700780c */ /* 0x000fe40003f06070 */
[----:B-1----:R-:W-:-:S04]  /*0bf0*/  LOP3.LUT R12, R0, 0x3, RZ, 0xc0, !PT ;  /* 0x00000003000c7812 */ /* 0x002fc800078ec0ff */
[----:B------:R-:W-:-:S07]  /*0c00*/  ISETP.NE.AND P1, PT, R12, RZ, PT ;  /* 0x000000ff0c00720c */ /* 0x000fce0003f25270 */
[----:B------:R-:W-:Y:S06]  /*0c10*/  @!P0 BRA `(.L_x_14) ;  /* 0x00000000002c8947 */ /* 0x000fec0003800000 */
[----:B------:R-:W0:Y:S01]  /*0c20*/  LDC.64 R4, c[0x0][0x390] ;  /* 0x0000e400ff047b82 */ /* 0x000e220000000a00 */
[C---:B------:R-:W-:Y:S01]  /*0c30*/  IMAD R7, R3.reuse, R2, UR9 ;  /* 0x0000000903077e24 */ /* 0x040fe2000f8e0202 */
[----:B------:R-:W-:-:S03]  /*0c40*/  IADD3 R3, PT, PT, R3, 0x4, RZ ;  /* 0x0000000403037810 */ /* 0x000fc60007ffe0ff */
[----:B0-----:R-:W-:-:S05]  /*0c50*/  IMAD.WIDE R4, R7, 0x4, R4 ;  /* 0x0000000407047825 */ /* 0x001fca00078e0204 */
[----:B------:R0:W-:Y:S01]  /*0c60*/  STG.E desc[UR10][R4.64], RZ ;  /* 0x000000ff04007986 */ /* 0x0001e2000c10190a */
[----:B------:R-:W-:-:S05]  /*0c70*/  IMAD.WIDE R6, R2, 0x4, R4 ;  /* 0x0000000402067825 */ /* 0x000fca00078e0204 */
[----:B------:R0:W-:Y:S01]  /*0c80*/  STG.E desc[UR10][R6.64], RZ ;  /* 0x000000ff06007986 */ /* 0x0001e2000c10190a */
[----:B------:R-:W-:-:S05]  /*0c90*/  IMAD.WIDE R8, R2, 0x4, R6 ;  /* 0x0000000402087825 */ /* 0x000fca00078e0206 */
[----:B------:R0:W-:Y:S01]  /*0ca0*/  STG.E desc[UR10][R8.64], RZ ;  /* 0x000000ff08007986 */ /* 0x0001e2000c10190a */
[----:B------:R-:W-:-:S05]  /*0cb0*/  IMAD.WIDE R10, R2, 0x4, R8 ;  /* 0x00000004020a7825 */ /* 0x000fca00078e0208 */
[----:B------:R0:W-:Y:S02]  /*0cc0*/  STG.E desc[UR10][R10.64], RZ ;  /* 0x000000ff0a007986 */ /* 0x0001e4000c10190a */
.L_x_14:
[----:B------:R-:W-:Y:S05]  /*0cd0*/  @!P1 EXIT ;  /* 0x000000000000994d */ /* 0x000fea0003800000 */
[----:B------:R-:W-:Y:S02]  /*0ce0*/  ISETP.NE.AND P0, PT, R12, 0x1, PT ;  /* 0x000000010c00780c */ /* 0x000fe40003f05270 */
[----:B------:R-:W-:-:S04]  /*0cf0*/  LOP3.LUT R0, R0, 0x1, RZ, 0xc0, !PT ;  /* 0x0000000100007812 */ /* 0x000fc800078ec0ff */
[----:B------:R-:W-:-:S07]  /*0d00*/  ISETP.NE.U32.AND P1, PT, R0, 0x1, PT ;  /* 0x000000010000780c */ /* 0x000fce0003f25070 */
[----:B------:R-:W-:Y:S06]  /*0d10*/  @!P0 BRA `(.L_x_15) ;  /* 0x00000000001c8947 */ /* 0x000fec0003800000 */
[----:B0-----:R-:W0:Y:S01]  /*0d20*/  LDC.64 R4, c[0x0][0x390] ;  /* 0x0000e400ff047b82 */ /* 0x001e220000000a00 */
[C---:B------:R-:W-:Y:S01]  /*0d30*/  IMAD R7, R3.reuse, R2, UR9 ;  /* 0x0000000903077e24 */ /* 0x040fe2000f8e0202 */
[----:B------:R-:W-:-:S03]  /*0d40*/  IADD3 R3, PT, PT, R3, 0x2, RZ ;  /* 0x0000000203037810 */ /* 0x000fc60007ffe0ff */
[----:B0-----:R-:W-:-:S05]  /*0d50*/  IMAD.WIDE R4, R7, 0x4, R4 ;  /* 0x0000000407047825 */ /* 0x001fca00078e0204 */
[----:B------:R1:W-:Y:S01]  /*0d60*/  STG.E desc[UR10][R4.64], RZ ;  /* 0x000000ff04007986 */ /* 0x0003e2000c10190a */
[----:B------:R-:W-:-:S05]  /*0d70*/  IMAD.WIDE R6, R2, 0x4, R4 ;  /* 0x0000000402067825 */ /* 0x000fca00078e0204 */
[----:B------:R1:W-:Y:S02]  /*0d80*/  STG.E desc[UR10][R6.64], RZ ;  /* 0x000000ff06007986 */ /* 0x0003e4000c10190a */
.L_x_15:
[----:B------:R-:W-:Y:S05]  /*0d90*/  @P1 EXIT ;  /* 0x000000000000194d */ /* 0x000fea0003800000 */
[----:B01----:R-:W0:Y:S01]  /*0da0*/  LDC.64 R4, c[0x0][0x390] ;  /* 0x0000e400ff047b82 */ /* 0x003e220000000a00 */
[----:B------:R-:W-:-:S04]  /*0db0*/  IMAD R3, R3, R2, UR9 ;  /* 0x0000000903037e24 */ /* 0x000fc8000f8e0202 */
[----:B0-----:R-:W-:-:S05]  /*0dc0*/  IMAD.WIDE R2, R3, 0x4, R4 ;  /* 0x0000000403027825 */ /* 0x001fca00078e0204 */
[----:B------:R-:W-:Y:S01]  /*0dd0*/  STG.E desc[UR10][R2.64], RZ ;  /* 0x000000ff02007986 */ /* 0x000fe2000c10190a */
[----:B------:R-:W-:Y:S05]  /*0de0*/  EXIT ;  /* 0x000000000000794d */ /* 0x000fea0003800000 */
.L_x_16:
        /* <DEDUP_REMOVED lines=9> */
.L_x_30:


//--------------------- .text._Z7mulRowsPiS_S_iii --------------------------
	.section	.text._Z7mulRowsPiS_S_iii,"ax",@progbits
	.align	128
        .global         _Z7mulRowsPiS_S_iii
        .type           _Z7mulRowsPiS_S_iii,@function
        .size           _Z7mulRowsPiS_S_iii,(.L_x_31 - _Z7mulRowsPiS_S_iii)
        .other          _Z7mulRowsPiS_S_iii,@"STO_CUDA_ENTRY STV_DEFAULT"
_Z7mulRowsPiS_S_iii:
.text._Z7mulRowsPiS_S_iii:
        /* <DEDUP_REMOVED lines=8> */
[----:B------:R-:W-:Y:S01]  /*0080*/  IMAD R0, R9, UR6, RZ ;  /* 0x0000000609007c24 */ /* 0x000fe2000f8e02ff */
[----:B------:R-:W1:Y:S01]  /*0090*/  LDCU.64 UR12, c[0x0][0x358] ;  /* 0x00006b00ff0c77ac */ /* 0x000e620008000a00 */
[----:B0-----:R-:W-:-:S09]  /*00a0*/  UISETP.GE.AND UP0, UPT, UR7, 0x1, UPT ;  /* 0x000000010700788c */ /* 0x001fd2000bf06270 */
[----:B-1----:R-:W-:Y:S05]  /*00b0*/  BRA.U !UP0, `(.L_x_17) ;  /* 0x0000000908b87547 */ /* 0x002fea000b800000 */
[----:B------:R-:W0:Y:S01]  /*00c0*/  LDCU.64 UR4, c[0x0][0x380] ;  /* 0x00007000ff0477ac */ /* 0x000e220008000a00 */
[----:B------:R-:W-:Y:S01]  /*00d0*/  HFMA2 R3, -RZ, RZ, 0, 0 ;  /* 0x00000000ff037431 */ /* 0x000fe200000001ff */
[----:B------:R-:W-:Y:S01]  /*00e0*/  SHF.L.U32 R2, R9, 0x3, RZ ;  /* 0x0000000309027819 */ /* 0x000fe200000006ff */
[----:B------:R-:W-:Y:S02]  /*00f0*/  UIMAD UR6, UR6, UR7, URZ ;  /* 0x00000007060672a4 */ /* 0x000fe4000f8e02ff */
[----:B------:R-:W-:Y:S02]  /*0100*/  ULOP3.LUT UR10, UR7, 0x7ffffff8, URZ, 0xc0, !UPT ;  /* 0x7ffffff8070a7892 */ /* 0x000fe4000f8ec0ff */
[----:B------:R-:W-:Y:S02]  /*0110*/  ULOP3.LUT UR9, UR7, 0x7, URZ, 0xc0, !UPT ;  /* 0x0000000707097892 */ /* 0x000fe4000f8ec0ff */
[----:B------:R-:W-:Y:S02]  /*0120*/  UIADD3 UR8, UPT, UPT, -UR10, URZ, URZ ;  /* 0x000000ff0a087290 */ /* 0x000fe4000fffe1ff */
[----:B0-----:R-:W-:-:S04]  /*0130*/  UIMAD.WIDE.U32 UR4, UR6, 0x4, UR4 ;  /* 0x00000004060478a5 */ /* 0x001fc8000f8e0004 */
[----:B------:R-:W-:Y:S02]  /*0140*/  UIADD3 UR11, UP0, UPT, UR4, 0x10, URZ ;  /* 0x00000010040b7890 */ /* 0x000fe4000ff1e0ff */
[----:B------:R-:W-:Y:S02]  /*0150*/  ULOP3.LUT UR4, UR7, 0x3, URZ, 0xc0, !UPT ;  /* 0x0000000307047892 */ /* 0x000fe4000f8ec0ff */
[----:B------:R-:W-:-:S12]  /*0160*/  UIADD3.X UR7, UPT, UPT, URZ, UR5, URZ, UP0, !UPT ;  /* 0x00000005ff077290 */ /* 0x000fd800087fe4ff */
.L_x_23:
[----:B01234-:R-:W0:Y:S01]  /*0170*/  LDC.64 R16, c[0x0][0x390] ;  /* 0x0000e400ff107b82 */ /* 0x01fe220000000a00 */
[----:B------:R-:W-:Y:S01]  /*0180*/  IMAD.IADD R5, R0, 0x1, R3 ;  /* 0x0000000100057824 */ /* 0x000fe200078e0203 */
[----:B------:R-:W1:Y:S01]  /*0190*/  LDCU UR14, c[0x0][0x39c] ;  /* 0x00007380ff0e77ac */ /* 0x000e620008000800 */
[----:B------:R-:W-:Y:S02]  /*01a0*/  MOV R29, RZ ;  /* 0x000000ff001d7202 */ /* 0x000fe40000000f00 */
[----:B------:R-:W-:Y:S01]  /*01b0*/  MOV R4, RZ ;  /* 0x000000ff00047202 */ /* 0x000fe20000000f00 */
[----:B-1----:R-:W-:Y:S01]  /*01c0*/  UISETP.GE.U32.AND UP0, UPT, UR14, 0x8, UPT ;  /* 0x000000080e00788c */ /* 0x002fe2000bf06070 */
[----:B0-----:R-:W-:-:S05]  /*01d0*/  IMAD.WIDE.U32 R16, R5, 0x4, R16 ;  /* 0x0000000405107825 */ /* 0x001fca00078e0010 */
[----:B------:R0:W-:Y:S03]  /*01e0*/  STG.E desc[UR12][R16.64], RZ ;  /* 0x000000ff10007986 */ /* 0x0001e6000c10190c */
[----:B------:R-:W-:Y:S05]  /*01f0*/  BRA.U !UP0, `(.L_x_18) ;  /* 0x0000000508147547 */ /* 0x000fea000b800000 */
[----:B------:R-:W1:Y:S01]  /*0200*/  LDC R4, c[0x0][0x3a0] ;  /* 0x0000e800ff047b82 */ /* 0x000e620000000800 */
[----:B------:R-:W-:Y:S01]  /*0210*/  IMAD.MOV.U32 R29, RZ, RZ, RZ ;  /* 0x000000ffff1d7224 */ /* 0x000fe200078e00ff */
[----:B------:R-:W-:Y:S01]  /*0220*/  MOV R8, UR11 ;  /* 0x0000000b00087c02 */ /* 0x000fe20008000f00 */
[----:B------:R-:W-:Y:S01]  /*0230*/  UMOV UR5, UR8 ;  /* 0x0000000800057c82 */ /* 0x000fe20008000000 */
[----:B------:R-:W-:-:S04]  /*0240*/  MOV R25, UR7 ;  /* 0x0000000700197c02 */ /* 0x000fc80008000f00 */
[----:B------:R-:W2:Y:S01]  /*0250*/  LDC.64 R20, c[0x0][0x388] ;  /* 0x0000e200ff147b82 */ /* 0x000ea20000000a00 */
[C---:B-1----:R-:W-:Y:S01]  /*0260*/  IMAD.IADD R5, R3.reuse, 0x1, R4 ;  /* 0x0000000103057824 */ /* 0x042fe200078e0204 */
[CC--:B------:R-:W-:Y:S01]  /*0270*/  LEA R7, R4.reuse, R3.reuse, 0x1 ;  /* 0x0000000304077211 */ /* 0x0c0fe200078e08ff */
[C-C-:B------:R-:W-:Y:S01]  /*0280*/  IMAD R9, R4.reuse, 0x3, R3.reuse ;  /* 0x0000000304097824 */ /* 0x140fe200078e0203 */
[C---:B------:R-:W-:Y:S01]  /*0290*/  LEA R11, R4.reuse, R3, 0x2 ;  /* 0x00000003040b7211 */ /* 0x040fe200078e10ff */
[C-C-:B------:R-:W-:Y:S02]  /*02a0*/  IMAD R13, R4.reuse, 0x5, R3.reuse ;  /* 0x00000005040d7824 */ /* 0x140fe400078e0203 */
[C-C-:B------:R-:W-:Y:S02]  /*02b0*/  IMAD R15, R4.reuse, 0x6, R3.reuse ;  /* 0x00000006040f7824 */ /* 0x140fe400078e0203 */
[----:B------:R-:W-:Y:S02]  /*02c0*/  IMAD R4, R4, 0x7, R3 ;  /* 0x0000000704047824 */ /* 0x000fe400078e0203 */
[----:B--2---:R-:W-:-:S07]  /*02d0*/  IMAD.WIDE.U32 R18, R3, 0x4, R20 ;  /* 0x0000000403127825 */ /* 0x004fce00078e0014 */
.L_x_19:
[----:B------:R-:W-:Y:S01]  /*02e0*/  IMAD.MOV.U32 R22, RZ, RZ, R8 ;  /* 0x000000ffff167224 */ /* 0x000fe200078e0008 */
[----:B------:R-:W-:Y:S01]  /*02f0*/  MOV R23, R25 ;  /* 0x0000001900177202 */ /* 0x000fe20000000f00 */
[----:B------:R-:W2:Y:S04]  /*0300*/  LDG.E R8, desc[UR12][R18.64] ;  /* 0x0000000c12087981 */ /* 0x000ea8000c1e1900 */
[----:B---3--:R-:W2:Y:S01]  /*0310*/  LDG.E R6, desc[UR12][R22.64+-0x10] ;  /* 0xfffff00c16067981 */ /* 0x008ea2000c1e1900 */
[----:B------:R-:W-:-:S04]  /*0320*/  IMAD.WIDE.U32 R26, R5, 0x4, R20 ;  /* 0x00000004051a7825 */ /* 0x000fc800078e0014 */
[----:B--2---:R-:W-:-:S05]  /*0330*/  IMAD R6, R6, R8, R29 ;  /* 0x0000000806067224 */ /* 0x004fca00078e021d */
[----:B------:R1:W-:Y:S04]  /*0340*/  STG.E desc[UR12][R16.64], R6 ;  /* 0x0000000610007986 */ /* 0x0003e8000c10190c */
[----:B------:R-:W2:Y:S04]  /*0350*/  LDG.E R26, desc[UR12][R26.64] ;  /* 0x0000000c1a1a7981 */ /* 0x000ea8000c1e1900 */
[----:B------:R-:W2:Y:S01]  /*0360*/  LDG.E R25, desc[UR12][R22.64+-0xc] ;  /* 0xfffff40c16197981 */ /* 0x000ea2000c1e1900 */
[----:B------:R-:W-:-:S04]  /*0370*/  IMAD.WIDE.U32 R28, R7, 0x4, R20 ;  /* 0x00000004071c7825 */ /* 0x000fc800078e0014 */
[----:B--2---:R-:W-:-:S05]  /*0380*/  IMAD R8, R25, R26, R6 ;  /* 0x0000001a19087224 */ /* 0x004fca00078e0206 */
[----:B------:R2:W-:Y:S04]  /*0390*/  STG.E desc[UR12][R16.64], R8 ;  /* 0x0000000810007986 */ /* 0x0005e8000c10190c */
[----:B------:R-:W3:Y:S04]  /*03a0*/  LDG.E R28, desc[UR12][R28.64] ;  /* 0x0000000c1c1c7981 */ /* 0x000ee8000c1e1900 */
[----:B------:R-:W3:Y:S02]  /*03b0*/  LDG.E R25, desc[UR12][R22.64+-0x8] ;  /* 0xfffff80c16197981 */ /* 0x000ee4000c1e1900 */
[----:B---3--:R-:W-:-:S02]  /*03c0*/  IMAD R10, R25, R28, R8 ;  /* 0x0000001c190a7224 */ /* 0x008fc400078e0208 */
[----:B------:R-:W-:-:S03]  /*03d0*/  IMAD.WIDE.U32 R24, R9, 0x4, R20 ;  /* 0x0000000409187825 */ /* 0x000fc600078e0014 */
[----:B------:R3:W-:Y:S04]  /*03e0*/  STG.E desc[UR12][R16.64], R10 ;  /* 0x0000000a10007986 */ /* 0x0007e8000c10190c */
[----:B------:R-:W1:Y:S04]  /*03f0*/  LDG.E R24, desc[UR12][R24.64] ;  /* 0x0000000c18187981 */ /* 0x000e68000c1e1900 */
[----:B------:R-:W1:Y:S02]  /*0400*/  LDG.E R27, desc[UR12][R22.64+-0x4] ;  /* 0xfffffc0c161b7981 */ /* 0x000e64000c1e1900 */
[----:B-1----:R-:W-:-:S02]  /*0410*/  IMAD R6, R27, R24, R10 ;  /* 0x000000181b067224 */ /* 0x002fc400078e020a */
[----:B------:R-:W-:-:S03]  /*0420*/  IMAD.WIDE.U32 R26, R11, 0x4, R20 ;  /* 0x000000040b1a7825 */ /* 0x000fc600078e0014 */
[----:B------:R1:W-:Y:S04]  /*0430*/  STG.E desc[UR12][R16.64], R6 ;  /* 0x0000000610007986 */ /* 0x0003e8000c10190c */
[----:B------:R-:W2:Y:S04]  /*0440*/  LDG.E R26, desc[UR12][R26.64] ;  /* 0x0000000c1a1a7981 */ /* 0x000ea8000c1e1900 */
[----:B------:R-:W2:Y:S02]  /*0450*/  LDG.E R29, desc[UR12][R22.64] ;  /* 0x0000000c161d7981 */ /* 0x000ea4000c1e1900 */
[----:B--2---:R-:W-:-:S02]  /*0460*/  IMAD R8, R29, R26, R6 ;  /* 0x0000001a1d087224 */ /* 0x004fc400078e0206 */
[----:B------:R-:W-:-:S03]  /*0470*/  IMAD.WIDE.U32 R28, R13, 0x4, R20 ;  /* 0x000000040d1c7825 */ /* 0x000fc600078e0014 */
        /* <DEDUP_REMOVED lines=11> */
[----:B------:R-:W4:Y:S04]  /*0530*/  LDG.E R26, desc[UR12][R26.64] ;  /* 0x0000000c1a1a7981 */ /* 0x000f28000c1e1900 */
[----:B------:R-:W4:Y:S01]  /*0540*/  LDG.E R29, desc[UR12][R22.64+0xc] ;  /* 0x00000c0c161d7981 */ /* 0x000f22000c1e1900 */
[----:B------:R-:W-:Y:S01]  /*0550*/  UIADD3 UR5, UPT, UPT, UR5, 0x8, URZ ;  /* 0x0000000805057890 */ /* 0x000fe2000fffe0ff */
[----:B--2---:R-:W-:Y:S01]  /*0560*/  IADD3 R8, P0, PT, R22, 0x20, RZ ;  /* 0x0000002016087810 */ /* 0x004fe20007f1e0ff */
[C---:B------:R-:W-:Y:S01]  /*0570*/  IMAD.IADD R7, R2.reuse, 0x1, R7 ;  /* 0x0000000102077824 */ /* 0x040fe200078e0207 */
[C---:B------:R-:W-:Y:S01]  /*0580*/  IADD3 R5, PT, PT, R2.reuse, R5, RZ ;  /* 0x0000000502057210 */ /* 0x040fe20007ffe0ff */
[----:B------:R-:W-:Y:S01]  /*0590*/  UISETP.NE.AND UP0, UPT, UR5, URZ, UPT ;  /* 0x000000ff0500728c */ /* 0x000fe2000bf05270 */
[----:B------:R-:W-:Y:S01]  /*05a0*/  IADD3.X R25, PT, PT, RZ, R23, RZ, P0, !PT ;  /* 0x00000017ff197210 */ /* 0x000fe200007fe4ff */
[C---:B------:R-:W-:Y:S01]  /*05b0*/  IMAD.IADD R15, R2.reuse, 0x1, R15 ;  /* 0x00000001020f7824 */ /* 0x040fe200078e020f */
[C---:B------:R-:W-:Y:S01]  /*05c0*/  IADD3 R9, PT, PT, R2.reuse, R9, RZ ;  /* 0x0000000902097210 */ /* 0x040fe20007ffe0ff */
[C---:B------:R-:W-:Y:S01]  /*05d0*/  IMAD.WIDE.U32 R18, R2.reuse, 0x4, R18 ;  /* 0x0000000402127825 */ /* 0x040fe200078e0012 */
[----:B------:R-:W-:-:S02]  /*05e0*/  IADD3 R11, PT, PT, R2, R11, RZ ;  /* 0x0000000b020b7210 */ /* 0x000fc40007ffe0ff */
[C---:B------:R-:W-:Y:S02]  /*05f0*/  IADD3 R13, PT, PT, R2.reuse, R13, RZ ;  /* 0x0000000d020d7210 */ /* 0x040fe40007ffe0ff */
[----:B------:R-:W-:Y:S01]  /*0600*/  IADD3 R4, PT, PT, R2, R4, RZ ;  /* 0x0000000402047210 */ /* 0x000fe20007ffe0ff */
[----:B----4-:R-:W-:-:S05]  /*0610*/  IMAD R29, R29, R26, R6 ;  /* 0x0000001a1d1d7224 */ /* 0x010fca00078e0206 */
[----:B------:R3:W-:Y:S01]  /*0620*/  STG.E desc[UR12][R16.64], R29 ;  /* 0x0000001d10007986 */ /* 0x0007e2000c10190c */
[----:B------:R-:W-:Y:S05]  /*0630*/  BRA.U UP0, `(.L_x_19) ;  /* 0xfffffffd00287547 */ /* 0x000fea000b83ffff */
[----:B------:R-:W-:-:S07]  /*0640*/  MOV R4, UR10 ;  /* 0x0000000a00047c02 */ /* 0x000fce0008000f00 */
.L_x_18:
[----:B------:R-:W-:-:S09]  /*0650*/  UISETP.NE.AND UP0, UPT, UR9, URZ, UPT ;  /* 0x000000ff0900728c */ /* 0x000fd2000bf05270 */
[----:B------:R-:W-:Y:S05]  /*0660*/  BRA.U !UP0, `(.L_x_20) ;  /* 0x0000000508387547 */ /* 0x000fea000b800000 */
[----:B------:R-:W-:Y:S02]  /*0670*/  UIADD3 UR5, UPT, UPT, UR9, -0x1, URZ ;  /* 0xffffffff09057890 */ /* 0x000fe4000fffe0ff */
[----:B------:R-:W-:Y:S02]  /*0680*/  UISETP.NE.AND UP1, UPT, UR4, URZ, UPT ;  /* 0x000000ff0400728c */ /* 0x000fe4000bf25270 */
[----:B------:R-:W-:-:S09]  /*0690*/  UISETP.GE.U32.AND UP0, UPT, UR5, 0x3, UPT ;  /* 0x000000030500788c */ /* 0x000fd2000bf06070 */
[----:B------:R-:W-:Y:S05]  /*06a0*/  BRA.U !UP0, `(.L_x_21) ;  /* 0x00000001088c7547 */ /* 0x000fea000b800000 */
[----:B------:R-:W1:Y:S01]  /*06b0*/  LDC R5, c[0x0][0x3a0] ;  /* 0x0000e800ff057b82 */ /* 0x000e620000000800 */
[----:B------:R-:W-:-:S07]  /*06c0*/  IADD3 R9, PT, PT, R4, UR6, RZ ;  /* 0x0000000604097c10 */ /* 0x000fce000fffe0ff */
[----:B---3--:R-:W2:Y:S08]  /*06d0*/  LDC.64 R10, c[0x0][0x380] ;  /* 0x0000e000ff0a7b82 */ /* 0x008eb00000000a00 */
[----:B------:R-:W3:Y:S01]  /*06e0*/  LDC.64 R6, c[0x0][0x388] ;  /* 0x0000e200ff067b82 */ /* 0x000ee20000000a00 */
[----:B-1----:R-:W-:Y:S02]  /*06f0*/  IMAD R14, R4, R5, R3 ;  /* 0x00000005040e7224 */ /* 0x002fe400078e0203 */
[----:B--2---:R-:W-:-:S05]  /*0700*/  IMAD.WIDE.U32 R10, R9, 0x4, R10 ;  /* 0x00000004090a7825 */ /* 0x004fca00078e000a */
[----:B------:R-:W1:Y:S01]  /*0710*/  LDC.64 R8, c[0x0][0x380] ;  /* 0x0000e000ff087b82 */ /* 0x000e620000000a00 */
[----:B------:R-:W2:Y:S01]  /*0720*/  LDG.E R10, desc[UR12][R10.64] ;  /* 0x0000000c0a0a7981 */ /* 0x000ea2000c1e1900 */
[----:B---3--:R-:W-:-:S06]  /*0730*/  IMAD.WIDE.U32 R12, R14, 0x4, R6 ;  /* 0x000000040e0c7825 */ /* 0x008fcc00078e0006 */
[----:B------:R-:W2:Y:S01]  /*0740*/  LDG.E R12, desc[UR12][R12.64] ;  /* 0x0000000c0c0c7981 */ /* 0x000ea2000c1e1900 */
[----:B------:R-:W-:Y:S02]  /*0750*/  IADD3 R15, P0, PT, R4, UR6, RZ ;  /* 0x00000006040f7c10 */ /* 0x000fe4000ff1e0ff */
[----:B------:R-:W-:-:S03]  /*0760*/  IADD3 R18, PT, PT, R14, R5, RZ ;  /* 0x000000050e127210 */ /* 0x000fc60007ffe0ff */
[----:B------:R-:W-:Y:S01]  /*0770*/  IMAD.X R20, RZ, RZ, RZ, P0 ;  /* 0x000000ffff147224 */ /* 0x000fe200000e06ff */
[----:B-1----:R-:W-:-:S04]  /*0780*/  LEA R8, P0, R15, R8, 0x2 ;  /* 0x000000080f087211 */ /* 0x002fc800078010ff */
[----:B------:R-:W-:Y:S01]  /*0790*/  LEA.HI.X R9, R15, R9, R20, 0x2, P0 ;  /* 0x000000090f097211 */ /* 0x000fe200000f1414 */
[----:B------:R-:W-:-:S04]  /*07a0*/  IMAD.WIDE.U32 R14, R18, 0x4, R6 ;  /* 0x00000004120e7825 */ /* 0x000fc800078e0006 */
[----:B--2---:R-:W-:-:S05]  /*07b0*/  IMAD R29, R10, R12, R29 ;  /* 0x0000000c0a1d7224 */ /* 0x004fca00078e021d */
[----:B------:R1:W-:Y:S04]  /*07c0*/  STG.E desc[UR12][R16.64], R29 ;  /* 0x0000001d10007986 */ /* 0x0003e8000c10190c */
[----:B------:R-:W2:Y:S04]  /*07d0*/  LDG.E R14, desc[UR12][R14.64] ;  /* 0x0000000c0e0e7981 */ /* 0x000ea8000c1e1900 */
[----:B------:R-:W2:Y:S01]  /*07e0*/  LDG.E R10, desc[UR12][R8.64+0x4] ;  /* 0x0000040c080a7981 */ /* 0x000ea2000c1e1900 */
[----:B------:R-:W-:Y:S01]  /*07f0*/  IADD3 R18, PT, PT, R18, R5, RZ ;  /* 0x0000000512127210 */ /* 0x000fe20007ffe0ff */
[----:B--2---:R-:W-:-:S04]  /*0800*/  IMAD R13, R10, R14, R29 ;  /* 0x0000000e0a0d7224 */ /* 0x004fc800078e021d */
[C---:B------:R-:W-:Y:S01]  /*0810*/  IMAD.WIDE.U32 R10, R18.reuse, 0x4, R6 ;  /* 0x00000004120a7825 */ /* 0x040fe200078e0006 */
[----:B------:R2:W-:Y:S05]  /*0820*/  STG.E desc[UR12][R16.64], R13 ;  /* 0x0000000d10007986 */ /* 0x0005ea000c10190c */
[----:B------:R-:W3:Y:S04]  /*0830*/  LDG.E R10, desc[UR12][R10.64] ;  /* 0x0000000c0a0a7981 */ /* 0x000ee8000c1e1900 */
[----:B------:R-:W3:Y:S01]  /*0840*/  LDG.E R12, desc[UR12][R8.64+0x8] ;  /* 0x0000080c080c7981 */ /* 0x000ee2000c1e1900 */
[----:B------:R-:W-:-:S05]  /*0850*/  IADD3 R19, PT, PT, R18, R5, RZ ;  /* 0x0000000512137210 */ /* 0x000fca0007ffe0ff */
[----:B------:R-:W-:-:S04]  /*0860*/  IMAD.WIDE.U32 R6, R19, 0x4, R6 ;  /* 0x0000000413067825 */ /* 0x000fc800078e0006 */
[----:B---3--:R-:W-:-:S05]  /*0870*/  IMAD R5, R12, R10, R13 ;  /* 0x0000000a0c057224 */ /* 0x008fca00078e020d */
[----:B------:R2:W-:Y:S04]  /*0880*/  STG.E desc[UR12][R16.64], R5 ;  /* 0x0000000510007986 */ /* 0x0005e8000c10190c */
[----:B------:R-:W1:Y:S04]  /*0890*/  LDG.E R12, desc[UR12][R8.64+0xc] ;  /* 0x00000c0c080c7981 */ /* 0x000e68000c1e1900 */
[----:B------:R-:W1:Y:S01]  /*08a0*/  LDG.E R6, desc[UR12][R6.64] ;  /* 0x0000000c06067981 */ /* 0x000e62000c1e1900 */
[----:B------:R-:W-:Y:S02]  /*08b0*/  VIADD R4, R4, 0x4 ;  /* 0x0000000404047836 */ /* 0x000fe40000000000 */
[----:B-1----:R-:W-:-:S05]  /*08c0*/  IMAD R29, R12, R6, R5 ;  /* 0x000000060c1d7224 */ /* 0x002fca00078e0205 */
[----:B------:R2:W-:Y:S02]  /*08d0*/  STG.E desc[UR12][R16.64], R29 ;  /* 0x0000001d10007986 */ /* 0x0005e4000c10190c */
.L_x_21:
[----:B------:R-:W-:Y:S05]  /*08e0*/  BRA.U !UP1, `(.L_x_20) ;  /* 0x0000000109987547 */ /* 0x000fea000b800000 */
[----:B------:R-:W-:Y:S02]  /*08f0*/  UISETP.NE.AND UP0, UPT, UR4, 0x1, UPT ;  /* 0x000000010400788c */ /* 0x000fe4000bf05270 */
[----:B------:R-:W-:-:S07]  /*0900*/  ULOP3.LUT UP1, URZ, UR14, 0x1, URZ, 0xc0, !UPT ;  /* 0x000000010eff7892 */ /* 0x000fce000f82c0ff */
[----:B------:R-:W-:Y:S05]  /*0910*/  BRA.U !UP0, `(.L_x_22) ;  /* 0x00000001085c7547 */ /* 0x000fea000b800000 */
[----:B--2---:R-:W1:Y:S01]  /*0920*/  LDC R5, c[0x0][0x3a0] ;  /* 0x0000e800ff057b82 */ /* 0x004e620000000800 */
[----:B------:R-:W-:-:S07]  /*0930*/  IADD3 R11, PT, PT, R4, UR6, RZ ;  /* 0x00000006040b7c10 */ /* 0x000fce000fffe0ff */
[----:B------:R-:W2:Y:S08]  /*0940*/  LDC.64 R8, c[0x0][0x380] ;  /* 0x0000e000ff087b82 */ /* 0x000eb00000000a00 */
[----:B---3--:R-:W3:Y:S01]  /*0950*/  LDC.64 R6, c[0x0][0x388] ;  /* 0x0000e200ff067b82 */ /* 0x008ee20000000a00 */
[----:B-1----:R-:W-:Y:S02]  /*0960*/  IMAD R14, R4, R5, R3 ;  /* 0x00000005040e7224 */ /* 0x002fe400078e0203 */
[----:B--2---:R-:W-:-:S05]  /*0970*/  IMAD.WIDE.U32 R10, R11, 0x4, R8 ;  /* 0x000000040b0a7825 */ /* 0x004fca00078e0008 */
[----:B------:R-:W1:Y:S01]  /*0980*/  LDC.64 R8, c[0x0][0x380] ;  /* 0x0000e000ff087b82 */ /* 0x000e620000000a00 */
[----:B------:R-:W2:Y:S01]  /*0990*/  LDG.E R10, desc[UR12][R10.64] ;  /* 0x0000000c0a0a7981 */ /* 0x000ea2000c1e1900 */
[----:B---3--:R-:W-:-:S06]  /*09a0*/  IMAD.WIDE.U32 R12, R14, 0x4, R6 ;  /* 0x000000040e0c7825 */ /* 0x008fcc00078e0006 */
[----:B------:R-:W2:Y:S01]  /*09b0*/  LDG.E R12, desc[UR12][R12.64] ;  /* 0x0000000c0c0c7981 */ /* 0x000ea2000c1e1900 */
[----:B------:R-:W-:Y:S02]  /*09c0*/  IADD3 R15, P0, PT, R4, UR6, RZ ;  /* 0x00000006040f7c10 */ /* 0x000fe4000ff1e0ff */
[----:B------:R-:W-:Y:S02]  /*09d0*/  IADD3 R19, PT, PT, R14, R5, RZ ;  /* 0x000000050e137210 */ /* 0x000fe40007ffe0ff */
[----:B------:R-:W-:-:S03]  /*09e0*/  IADD3.X R18, PT, PT, RZ, RZ, RZ, P0, !PT ;  /* 0x000000ffff127210 */ /* 0x000fc600007fe4ff */
[----:B------:R-:W-:Y:S01]  /*09f0*/  IMAD.WIDE.U32 R6, R19, 0x4, R6 ;  /* 0x0000000413067825 */ /* 0x000fe200078e0006 */
[----:B-1----:R-:W-:-:S04]  /*0a00*/  LEA R8, P0, R15, R8, 0x2 ;  /* 0x000000080f087211 */ /* 0x002fc800078010ff */
[----:B------:R-:W-:Y:S01]  /*0a10*/  LEA.HI.X R9, R15, R9, R18, 0x2, P0 ;  /* 0x000000090f097211 */ /* 0x000fe200000f1412 */
[----:B--2---:R-:W-:-:S05]  /*0a20*/  IMAD R5, R10, R12, R29 ;  /* 0x0000000c0a057224 */ /* 0x004fca00078e021d */
[----:B------:R1:W-:Y:S04]  /*0a30*/  STG.E desc[UR12][R16.64], R5 ;  /* 0x0000000510007986 */ /* 0x0003e8000c10190c */
[----:B------:R-:W2:Y:S04]  /*0a40*/  LDG.E R8, desc[UR12][R8.64+0x4] ;  /* 0x0000040c08087981 */ /* 0x000ea8000c1e1900 */
[----:B------:R-:W2:Y:S01]  /*0a50*/  LDG.E R6, desc[UR12][R6.64] ;  /* 0x0000000c06067981 */ /* 0x000ea2000c1e1900 */
[----:B------:R-:W-:Y:S02]  /*0a60*/  VIADD R4, R4, 0x2 ;  /* 0x0000000204047836 */ /* 0x000fe40000000000 */
[----:B--2---:R-:W-:-:S05]  /*0a70*/  IMAD R29, R8, R6, R5 ;  /* 0x00000006081d7224 */ /* 0x004fca00078e0205 */
[----:B------:R1:W-:Y:S02]  /*0a80*/  STG.E desc[UR12][R16.64], R29 ;  /* 0x0000001d10007986 */ /* 0x0003e4000c10190c */
.L_x_22:
[----:B------:R-:W-:Y:S05]  /*0a90*/  BRA.U !UP1, `(.L_x_20) ;  /* 0x00000001092c7547 */ /* 0x000fea000b800000 */
[----:B------:R-:W4:Y:S01]  /*0aa0*/  LDC R11, c[0x0][0x3a0] ;  /* 0x0000e800ff0b7b82 */ /* 0x000f220000000800 */
[----:B-12---:R-:W-:-:S07]  /*0ab0*/  IADD3 R5, PT, PT, R4, UR6, RZ ;  /* 0x0000000604057c10 */ /* 0x006fce000fffe0ff */
[----:B---3--:R-:W1:Y:S08]  /*0ac0*/  LDC.64 R6, c[0x0][0x380] ;  /* 0x0000e000ff067b82 */ /* 0x008e700000000a00 */
[----:B------:R-:W2:Y:S01]  /*0ad0*/  LDC.64 R8, c[0x0][0x388] ;  /* 0x0000e200ff087b82 */ /* 0x000ea20000000a00 */
[----:B----4-:R-:W-:Y:S02]  /*0ae0*/  IMAD R11, R4, R11, R3 ;  /* 0x0000000b040b7224 */ /* 0x010fe400078e0203 */
[----:B-1----:R-:W-:-:S06]  /*0af0*/  IMAD.WIDE.U32 R4, R5, 0x4, R6 ;  /* 0x0000000405047825 */ /* 0x002fcc00078e0006 */
[----:B------:R-:W3:Y:S01]  /*0b00*/  LDG.E R4, desc[UR12][R4.64] ;  /* 0x0000000c04047981 */ /* 0x000ee2000c1e1900 */
[----:B--2---:R-:W-:-:S06]  /*0b10*/  IMAD.WIDE.U32 R6, R11, 0x4, R8 ;  /* 0x000000040b067825 */ /* 0x004fcc00078e0008 */
[----:B------:R-:W3:Y:S02]  /*0b20*/  LDG.E R6, desc[UR12][R6.64] ;  /* 0x0000000c06067981 */ /* 0x000ee4000c1e1900 */
[----:B---3--:R-:W-:-:S05]  /*0b30*/  IMAD R29, R4, R6, R29 ;  /* 0x00000006041d7224 */ /* 0x008fca00078e021d */
[----:B------:R4:W-:Y:S02]  /*0b40*/  STG.E desc[UR12][R16.64], R29 ;  /* 0x0000001d10007986 */ /* 0x0009e4000c10190c */
.L_x_20:
[----:B------:R-:W5:Y:S01]  /*0b50*/  LDCU UR5, c[0x0][0x3a0] ;  /* 0x00007400ff0577ac */ /* 0x000f620008000800 */
[----:B------:R-:W-:-:S04]  /*0b60*/  IADD3 R3, PT, PT, R3, 0x1, RZ ;  /* 0x0000000103037810 */ /* 0x000fc80007ffe0ff */
[----:B-----5:R-:W-:-:S13]  /*0b70*/  ISETP.NE.AND P0, PT, R3, UR5, PT ;  /* 0x0000000503007c0c */ /* 0x020fda000bf05270 */
[----:B------:R-:W-:Y:S05]  /*0b80*/  @!P0 EXIT ;  /* 0x000000000000894d */ /* 0x000fea0003800000 */
[----:B------:R-:W-:Y:S05]  /*0b90*/  BRA `(.L_x_23) ;  /* 0xfffffff400747947 */ /* 0x000fea000383ffff */
.L_x_17:
[C---:B------:R-:W-:Y:S01]  /*0ba0*/  ISETP.GE.U32.AND P1, PT, R9.reuse, 0x8, PT ;  /* 0x000000080900780c */ /* 0x040fe20003f26070 */
[----:B------:R-:W-:Y:S01]  /*0bb0*/  HFMA2 R3, -RZ, RZ, 0, 0 ;  /* 0x00000000ff037431 */ /* 0x000fe200000001ff */
[----:B------:R-:W-:-:S04]  /*0bc0*/  LOP3.LUT R2, R9, 0x7, RZ, 0xc0, !PT ;  /* 0x0000000709027812 */ /* 0x000fc800078ec0ff */
[----:B------:R-:W-:-:S07]  /*0bd0*/  ISETP.NE.AND P0, PT, R2, RZ, PT ;  /* 0x000000ff0200720c */ /* 0x000fce0003f05270 */
[----:B------:R-:W-:Y:S06]  /*0be0*/  @!P1 BRA `(.L_x_24) ;  /* 0x0000000000409947 */ /* 0x000fec0003800000 */
[----:B------:R-:W0:Y:S01]  /*0bf0*/  LDC.64 R6, c[0x0][0x390] ;  /* 0x0000e400ff067b82 */ /* 0x000e220000000a00 */
[----:B------:R-:W-:Y:S01]  /*0c00*/  LOP3.LUT R3, R9, 0x7ffffff8, RZ, 0xc0, !PT ;  /* 0x7ffffff809037812 */ /* 0x000fe200078ec0ff */
[----:B------:R-:W-:-:S06]  /*0c10*/  UMOV UR4, URZ ;  /* 0x000000ff00047c82 */ /* 0x000fcc0008000000 */
.L_x_25:
[----:B-1----:R-:W-:Y:S01]  /*0c20*/  VIADD R5, R0, UR4 ;  /* 0x0000000400057c36 */ /* 0x002fe20008000000 */
[----:B------:R-:W-:-:S03]  /*0c30*/  UIADD3 UR4, UPT, UPT, UR4, 0x8, URZ ;  /* 0x0000000804047890 */ /* 0x000fc6000fffe0ff */
[----:B0-----:R-:W-:-:S03]  /*0c40*/  IMAD.WIDE.U32 R4, R5, 0x4, R6 ;  /* 0x0000000405047825 */ /* 0x001fc600078e0006 */
[----:B------:R-:W-:Y:S02]  /*0c50*/  ISETP.NE.AND P1, PT, R3, UR4, PT ;  /* 0x0000000403007c0c */ /* 0x000fe4000bf25270 */
[----:B------:R1:W-:Y:S04]  /*0c60*/  STG.E desc[UR12][R4.64], RZ ;  /* 0x000000ff04007986 */ /* 0x0003e8000c10190c */
[----:B------:R1:W-:Y:S04]  /*0c70*/  STG.E desc[UR12][R4.64+0x4], RZ ;  /* 0x000004ff04007986 */ /* 0x0003e8000c10190c */
[----:B------:R1:W-:Y:S04]  /*0c80*/  STG.E desc[UR12][R4.64+0x8], RZ ;  /* 0x000008ff04007986 */ /* 0x0003e8000c10190c */
[----:B------:R1:W-:Y:S04]  /*0c90*/  STG.E desc[UR12][R4.64+0xc], RZ ;  /* 0x00000cff04007986 */ /* 0x0003e8000c10190c */
[----:B------:R1:W-:Y:S04]  /*0ca0*/  STG.E desc[UR12][R4.64+0x10], RZ ;  /* 0x000010ff04007986 */ /* 0x0003e8000c10190c */
[----:B------:R1:W-:Y:S04]  /*0cb0*/  STG.E desc[UR12][R4.64+0x14], RZ ;  /* 0x000014ff04007986 */ /* 0x0003e8000c10190c */
[----:B------:R1:W-:Y:S04]  /*0cc0*/  STG.E desc[UR12][R4.64+0x18], RZ ;  /* 0x000018ff04007986 */ /* 0x0003e8000c10190c */
[----:B------:R1:W-:Y:S01]  /*0cd0*/  STG.E desc[UR12][R4.64+0x1c], RZ ;  /* 0x00001cff04007986 */ /* 0x0003e2000c10190c */
[----:B------:R-:W-:Y:S05]  /*0ce0*/  @P1 BRA `(.L_x_25) ;  /* 0xfffffffc00cc1947 */ /* 0x000fea000383ffff */
.L_x_24:
[----:B------:R-:W-:Y:S05]  /*0cf0*/  @!P0 EXIT ;  /* 0x000000000000894d */ /* 0x000fea0003800000 */
[----:B------:R-:W-:Y:S02]  /*0d00*/  ISETP.GE.U32.AND P1, PT, R2, 0x4, PT ;  /* 0x000000040200780c */ /* 0x000fe40003f26070 */
[----:B------:R-:W-:-:S04]  /*0d10*/  LOP3.LUT R12, R9, 0x3, RZ, 0xc0, !PT ;  /* 0x00000003090c7812 */ /* 0x000fc800078ec0ff */
[----:B------:R-:W-:-:S07]  /*0d20*/  ISETP.NE.AND P0, PT, R12, RZ, PT ;  /* 0x000000ff0c00720c */ /* 0x000fce0003f05270 */
[----:B------:R-:W-:Y:S06]  /*0d30*/  @!P1 BRA `(.L_x_26) ;  /* 0x0000000000349947 */ /* 0x000fec0003800000 */
[----:B------:R-:W0:Y:S01]  /*0d40*/  LDC.64 R10, c[0x0][0x390] ;  /* 0x0000e400ff0a7b82 */ /* 0x000e220000000a00 */
[CC--:B------:R-:W-:Y:S02]  /*0d50*/  IADD3 R2, P1, PT, R0.reuse, R3.reuse, RZ ;  /* 0x0000000300027210 */ /* 0x0c0fe40007f3e0ff */
[----:B------:R-:W-:Y:S02]  /*0d60*/  IADD3 R7, PT, PT, R0, R3, RZ ;  /* 0x0000000300077210 */ /* 0x000fe40007ffe0ff */
[----:B------:R-:W-:Y:S02]  /*0d70*/  IADD3.X R8, PT, PT, RZ, RZ, RZ, P1, !PT ;  /* 0x000000ffff087210 */ /* 0x000fe40000ffe4ff */
[----:B------:R-:W-:Y:S01]  /*0d80*/  IADD3 R3, PT, PT, R3, 0x4, RZ ;  /* 0x0000000403037810 */ /* 0x000fe20007ffe0ff */
[----:B-1----:R-:W1:Y:S01]  /*0d90*/  LDC.64 R4, c[0x0][0x390] ;  /* 0x0000e400ff047b82 */ /* 0x002e620000000a00 */
[----:B0-----:R-:W-:Y:S01]  /*0da0*/  LEA R6, P1, R2, R10, 0x2 ;  /* 0x0000000a02067211 */ /* 0x001fe200078210ff */
[----:B-1----:R-:W-:-:S03]  /*0db0*/  IMAD.WIDE.U32 R4, R7, 0x4, R4 ;  /* 0x0000000407047825 */ /* 0x002fc600078e0004 */
[----:B------:R-:W-:Y:S02]  /*0dc0*/  LEA.HI.X R7, R2, R11, R8, 0x2, P1 ;  /* 0x0000000b02077211 */ /* 0x000fe400008f1408 */
[----:B------:R0:W-:Y:S04]  /*0dd0*/  STG.E desc[UR12][R4.64], RZ ;  /* 0x000000ff04007986 */ /* 0x0001e8000c10190c */
[----:B------:R0:W-:Y:S04]  /*0de0*/  STG.E desc[UR12][R6.64+0x4], RZ ;  /* 0x000004ff06007986 */ /* 0x0001e8000c10190c */
[----:B------:R0:W-:Y:S04]  /*0df0*/  STG.E desc[UR12][R6.64+0x8], RZ ;  /* 0x000008ff06007986 */ /* 0x0001e8000c10190c */
[----:B------:R0:W-:Y:S02]  /*0e00*/  STG.E desc[UR12][R6.64+0xc], RZ ;  /* 0x00000cff06007986 */ /* 0x0001e4000c10190c */
.L_x_26:
[----:B------:R-:W-:Y:S05]  /*0e10*/  @!P0 EXIT ;  /* 0x000000000000894d */ /* 0x000fea0003800000 */
[----:B------:R-:W-:Y:S02]  /*0e20*/  ISETP.NE.AND P1, PT, R12, 0x1, PT ;  /* 0x000000010c00780c */ /* 0x000fe40003f25270 */
[----:B------:R-:W-:-:S04]  /*0e30*/  LOP3.LUT R2, R9, 0x1, RZ, 0xc0, !PT ;  /* 0x0000000109027812 */ /* 0x000fc800078ec0ff */
[----:B------:R-:W-:-:S07]  /*0e40*/  ISETP.NE.U32.AND P0, PT, R2, 0x1, PT ;  /* 0x000000010200780c */ /* 0x000fce0003f05070 */
[----:B------:R-:W-:Y:S06]  /*0e50*/  @!P1 BRA `(.L_x_27) ;  /* 0x00000000002c9947 */ /* 0x000fec0003800000 */
[----:B------:R-:W2:Y:S01]  /*0e60*/  LDC.64 R10, c[0x0][0x390] ;  /* 0x0000e400ff0a7b82 */ /* 0x000ea20000000a00 */
[C---:B------:R-:W-:Y:S01]  /*0e70*/  IADD3 R2, P1, PT, R0.reuse, R3, RZ ;  /* 0x0000000300027210 */ /* 0x040fe20007f3e0ff */
[----:B0-----:R-:W-:Y:S01]  /*0e80*/  IMAD.IADD R7, R0, 0x1, R3 ;  /* 0x0000000100077824 */ /* 0x001fe200078e0203 */
[----:B------:R-:W-:Y:S02]  /*0e90*/  IADD3 R3, PT, PT, R3, 0x2, RZ ;  /* 0x0000000203037810 */ /* 0x000fe40007ffe0ff */
[----:B------:R-:W-:-:S03]  /*0ea0*/  IADD3.X R8, PT, PT, RZ, RZ, RZ, P1, !PT ;  /* 0x000000ffff087210 */ /* 0x000fc60000ffe4ff */
[----:B-1----:R-:W0:Y:S01]  /*0eb0*/  LDC.64 R4, c[0x0][0x390] ;  /* 0x0000e400ff047b82 */ /* 0x002e220000000a00 */
[----:B--2---:R-:W-:Y:S01]  /*0ec0*/  LEA R6, P1, R2, R10, 0x2 ;  /* 0x0000000a02067211 */ /* 0x004fe200078210ff */
[----:B0-----:R-:W-:-:S03]  /*0ed0*/  IMAD.WIDE.U32 R4, R7, 0x4, R4 ;  /* 0x0000000407047825 */ /* 0x001fc600078e0004 */
[----:B------:R-:W-:Y:S02]  /*0ee0*/  LEA.HI.X R7, R2, R11, R8, 0x2, P1 ;  /* 0x0000000b02077211 */ /* 0x000fe400008f1408 */
[----:B------:R2:W-:Y:S04]  /*0ef0*/  STG.E desc[UR12][R4.64], RZ ;  /* 0x000000ff04007986 */ /* 0x0005e8000c10190c */
[----:B------:R2:W-:Y:S03]  /*0f00*/  STG.E desc[UR12][R6.64+0x4], RZ ;  /* 0x000004ff06007986 */ /* 0x0005e6000c10190c */
.L_x_27:
[----:B------:R-:W-:Y:S05]  /*0f10*/  @P0 EXIT ;  /* 0x000000000000094d */ /* 0x000fea0003800000 */
[----:B012---:R-:W0:Y:S01]  /*0f20*/  LDC.64 R4, c[0x0][0x390] ;  /* 0x0000e400ff047b82 */ /* 0x007e220000000a00 */
[----:B------:R-:W-:-:S05]  /*0f30*/  IADD3 R3, PT, PT, R0, R3, RZ ;  /* 0x0000000300037210 */ /* 0x000fca0007ffe0ff */
[----:B0-----:R-:W-:-:S05]  /*0f40*/  IMAD.WIDE.U32 R2, R3, 0x4, R4 ;  /* 0x0000000403027825 */ /* 0x001fca00078e0004 */
[----:B------:R-:W-:Y:S01]  /*0f50*/  STG.E desc[UR12][R2.64], RZ ;  /* 0x000000ff02007986 */ /* 0x000fe2000c10190c */
[----:B------:R-:W-:Y:S05]  /*0f60*/  EXIT ;  /* 0x000000000000794d */ /* 0x000fea0003800000 */
.L_x_28:
        /* <DEDUP_REMOVED lines=9> */
.L_x_31:


//--------------------- .nv.shared.reserved.0     --------------------------
	.section	.nv.shared.reserved.0,"aw",@nobits
	.weak		__nv_reservedSMEM_offset_0_alias
	.size		__nv_reservedSMEM_offset_0_alias, 0, 64
	.other		__nv_reservedSMEM_offset_0_alias,@"STO_CUDA_RESERVED_SHARED STV_DEFAULT"
__nv_reservedSMEM_offset_0_alias:
	.zero		0
	.zero		64


//--------------------- .nv.constant0._Z11mulElementsPiS_S_iii --------------------------
	.section	.nv.constant0._Z11mulElementsPiS_S_iii,"a",@progbits
	.sectionflags	@""
	.align	4
.nv.constant0._Z11mulElementsPiS_S_iii:
	.zero		932


//--------------------- .nv.constant0._Z10mulColumnsPiS_S_iii --------------------------
	.section	.nv.constant0._Z10mulColumnsPiS_S_iii,"a",@progbits
	.sectionflags	@""
	.align	4
.nv.constant0._Z10mulColumnsPiS_S_iii:
	.zero		932


//--------------------- .nv.constant0._Z7mulRowsPiS_S_iii --------------------------
	.section	.nv.constant0._Z7mulRowsPiS_S_iii,"a",@progbits
	.sectionflags	@""
	.align	4
.nv.constant0._Z7mulRowsPiS_S_iii:
	.zero		932


//--------------------- SYMBOLS --------------------------

	.type		.nv.reservedSmem.offset0,@object
	.size		.nv.reservedSmem.offset0,0x4
